	.target	sm_90a

	.elftype	@"ET_EXEC"


//--------------------- .note.nv.tkinfo           --------------------------
	.section	.note.nv.tkinfo,"",@"SHT_NOTE"
	.sectionflags	@"SHF_NOTE_NV_TKINFO"
	.tkinfo
        /*0018*/ 	.word	0x00000002
        /*0030*/ 	.string	""
        /*0030*/ 	.string	"ptxas"
        /*0030*/ 	.string	"Cuda compilation tools, release 13.0, V13.0.88"
        /*0030*/ 	.string	"Build cuda_13.0.r13.0/compiler.36424714_0"
        /*0030*/ 	.string	"-arch sm_90a -m 64 "



//--------------------- .note.nv.cuinfo           --------------------------
	.section	.note.nv.cuinfo,"",@"SHT_NOTE"
	.sectionflags	@"SHF_NOTE_NV_CUINFO"
        /*0018*/ 	.short	0x0002
        /*001a*/ 	.short	0x005a
        /*001c*/ 	.short	0x0082
	.zero		2


//--------------------- .nv.info                  --------------------------
	.section	.nv.info,"",@"SHT_CUDA_INFO"
	.align	4


	//----- nvinfo : EIATTR_REGCOUNT
	.align		4
        /*0000*/ 	.byte	0x04, 0x2f
        /*0002*/ 	.short	(.L_12 - .L_11)
	.align		4
.L_11:
        /*0004*/ 	.word	index@(_ZN7cutlass13device_kernelINS_4gemm6kernel13GemmUniversalIN4cute5tupleIJiiiiEEENS1_10collective13CollectiveMmaINS1_37MainloopSm90TmaGmmaWarpSpecializedFP8ILi4ENS5_IJNS4_1CILi1EEESB_SB_EEENS1_32KernelTmaWarpSpecializedPingpongEEENS5_IJNSA_ILi64EEESF_SF_EEENS_12float_e4m3_tENS5_IJlSB_lEEESH_SI_NS4_8TiledMMAINS4_8MMA_AtomIJNS4_4SM904GMMA30MMA_64x64x32_F32E4M3E4M3_SS_TNILNSM_7ScaleInE1ELSO_1EEEEEENS4_6LayoutISC_NS5_IJNSA_ILi0EEESS_SS_EEEEENS5_IJNS4_10UnderscoreESV_SV_EEEEENS4_13SM90_TMA_LOADENS4_14ComposedLayoutINS4_7SwizzleILi2ELi4ELi3EEENS4_18smem_ptr_flag_bitsILi8EEENSR_INS5_IJNSA_ILi8EEESF_EEENS5_IJSF_SB_EEEEEEEvNS4_8identityESY_S18_vS19_EENS_8epilogue10collective6detail29Sm90TmaWarpSpecializedAdapterINS1C_15DefaultEpilogueISH_SI_SI_NS1B_6thread17LinearCombinationISH_Li1EffLNS1G_9ScaleType4KindE0ELNS_15FloatRoundStyleE2ESH_EENS1_15EpilogueDefaultEEEEEvvEEEEvNT_6ParamsE)
        /*0008*/ 	.word	0x000000a8


	//----- nvinfo : EIATTR_FRAME_SIZE
	.align		4
.L_12:
        /*000c*/ 	.byte	0x04, 0x11
        /*000e*/ 	.short	(.L_14 - .L_13)
	.align		4
.L_13:
        /*0010*/ 	.word	index@(_ZN7cutlass13device_kernelINS_4gemm6kernel13GemmUniversalIN4cute5tupleIJiiiiEEENS1_10collective13CollectiveMmaINS1_37MainloopSm90TmaGmmaWarpSpecializedFP8ILi4ENS5_IJNS4_1CILi1EEESB_SB_EEENS1_32KernelTmaWarpSpecializedPingpongEEENS5_IJNSA_ILi64EEESF_SF_EEENS_12float_e4m3_tENS5_IJlSB_lEEESH_SI_NS4_8TiledMMAINS4_8MMA_AtomIJNS4_4SM904GMMA30MMA_64x64x32_F32E4M3E4M3_SS_TNILNSM_7ScaleInE1ELSO_1EEEEEENS4_6LayoutISC_NS5_IJNSA_ILi0EEESS_SS_EEEEENS5_IJNS4_10UnderscoreESV_SV_EEEEENS4_13SM90_TMA_LOADENS4_14ComposedLayoutINS4_7SwizzleILi2ELi4ELi3EEENS4_18smem_ptr_flag_bitsILi8EEENSR_INS5_IJNSA_ILi8EEESF_EEENS5_IJSF_SB_EEEEEEEvNS4_8identityESY_S18_vS19_EENS_8epilogue10collective6detail29Sm90TmaWarpSpecializedAdapterINS1C_15DefaultEpilogueISH_SI_SI_NS1B_6thread17LinearCombinationISH_Li1EffLNS1G_9ScaleType4KindE0ELNS_15FloatRoundStyleE2ESH_EENS1_15EpilogueDefaultEEEEEvvEEEEvNT_6ParamsE)
        /*0014*/ 	.word	0x00000000


	//----- nvinfo : EIATTR_MIN_STACK_SIZE
	.align		4
.L_14:
        /*0018*/ 	.byte	0x04, 0x12
        /*001a*/ 	.short	(.L_16 - .L_15)
	.align		4
.L_15:
        /*001c*/ 	.word	index@(_ZN7cutlass13device_kernelINS_4gemm6kernel13GemmUniversalIN4cute5tupleIJiiiiEEENS1_10collective13CollectiveMmaINS1_37MainloopSm90TmaGmmaWarpSpecializedFP8ILi4ENS5_IJNS4_1CILi1EEESB_SB_EEENS1_32KernelTmaWarpSpecializedPingpongEEENS5_IJNSA_ILi64EEESF_SF_EEENS_12float_e4m3_tENS5_IJlSB_lEEESH_SI_NS4_8TiledMMAINS4_8MMA_AtomIJNS4_4SM904GMMA30MMA_64x64x32_F32E4M3E4M3_SS_TNILNSM_7ScaleInE1ELSO_1EEEEEENS4_6LayoutISC_NS5_IJNSA_ILi0EEESS_SS_EEEEENS5_IJNS4_10UnderscoreESV_SV_EEEEENS4_13SM90_TMA_LOADENS4_14ComposedLayoutINS4_7SwizzleILi2ELi4ELi3EEENS4_18smem_ptr_flag_bitsILi8EEENSR_INS5_IJNSA_ILi8EEESF_EEENS5_IJSF_SB_EEEEEEEvNS4_8identityESY_S18_vS19_EENS_8epilogue10collective6detail29Sm90TmaWarpSpecializedAdapterINS1C_15DefaultEpilogueISH_SI_SI_NS1B_6thread17LinearCombinationISH_Li1EffLNS1G_9ScaleType4KindE0ELNS_15FloatRoundStyleE2ESH_EENS1_15EpilogueDefaultEEEEEvvEEEEvNT_6ParamsE)
        /*0020*/ 	.word	0x00000000
.L_16:


//--------------------- .nv.compat                --------------------------
	.section	.nv.compat,"",@"SHT_CUDA_COMPAT_INFO"
	.align	4
        /*0000*/ 	.byte	0x02, 0x09, 0x01, 0x00, 0x02, 0x02, 0x04, 0x00, 0x02, 0x05, 0x05, 0x00, 0x03, 0x07, 0x01, 0x01
        /*0010*/ 	.byte	0x02, 0x03, 0x01, 0x00, 0x02, 0x06, 0x01, 0x00, 0x04, 0x0b, 0x08, 0x00, 0x00, 0x00, 0x00, 0x00
        /*0020*/ 	.byte	0x00, 0x00, 0x00, 0x00


//--------------------- .nv.info._ZN7cutlass13device_kernelINS_4gemm6kernel13GemmUniversalIN4cute5tupleIJiiiiEEENS1_10collective13CollectiveMmaINS1_37MainloopSm90TmaGmmaWarpSpecializedFP8ILi4ENS5_IJNS4_1CILi1EEESB_SB_EEENS1_32KernelTmaWarpSpecializedPingpongEEENS5_IJNSA_ILi64EEESF_SF_EEENS_12float_e4m3_tENS5_IJlSB_lEEESH_SI_NS4_8TiledMMAINS4_8MMA_AtomIJNS4_4SM904GMMA30MMA_64x64x32_F32E4M3E4M3_SS_TNILNSM_7ScaleInE1ELSO_1EEEEEENS4_6LayoutISC_NS5_IJNSA_ILi0EEESS_SS_EEEEENS5_IJNS4_10UnderscoreESV_SV_EEEEENS4_13SM90_TMA_LOADENS4_14ComposedLayoutINS4_7SwizzleILi2ELi4ELi3EEENS4_18smem_ptr_flag_bitsILi8EEENSR_INS5_IJNSA_ILi8EEESF_EEENS5_IJSF_SB_EEEEEEEvNS4_8identityESY_S18_vS19_EENS_8epilogue10collective6detail29Sm90TmaWarpSpecializedAdapterINS1C_15DefaultEpilogueISH_SI_SI_NS1B_6thread17LinearCombinationISH_Li1EffLNS1G_9ScaleType4KindE0ELNS_15FloatRoundStyleE2ESH_EENS1_15EpilogueDefaultEEEEEvvEEEEvNT_6ParamsE --------------------------
	.section	.nv.info._ZN7cutlass13device_kernelINS_4gemm6kernel13GemmUniversalIN4cute5tupleIJiiiiEEENS1_10collective13CollectiveMmaINS1_37MainloopSm90TmaGmmaWarpSpecializedFP8ILi4ENS5_IJNS4_1CILi1EEESB_SB_EEENS1_32KernelTmaWarpSpecializedPingpongEEENS5_IJNSA_ILi64EEESF_SF_EEENS_12float_e4m3_tENS5_IJlSB_lEEESH_SI_NS4_8TiledMMAINS4_8MMA_AtomIJNS4_4SM904GMMA30MMA_64x64x32_F32E4M3E4M3_SS_TNILNSM_7ScaleInE1ELSO_1EEEEEENS4_6LayoutISC_NS5_IJNSA_ILi0EEESS_SS_EEEEENS5_IJNS4_10UnderscoreESV_SV_EEEEENS4_13SM90_TMA_LOADENS4_14ComposedLayoutINS4_7SwizzleILi2ELi4ELi3EEENS4_18smem_ptr_flag_bitsILi8EEENSR_INS5_IJNSA_ILi8EEESF_EEENS5_IJSF_SB_EEEEEEEvNS4_8identityESY_S18_vS19_EENS_8epilogue10collective6detail29Sm90TmaWarpSpecializedAdapterINS1C_15DefaultEpilogueISH_SI_SI_NS1B_6thread17LinearCombinationISH_Li1EffLNS1G_9ScaleType4KindE0ELNS_15FloatRoundStyleE2ESH_EENS1_15EpilogueDefaultEEEEEvvEEEEvNT_6ParamsE,"",@"SHT_CUDA_INFO"
	.sectionflags	@""
	.align	4


	//----- nvinfo : EIATTR_CUDA_API_VERSION
	.align		4
        /*0000*/ 	.byte	0x04, 0x37
        /*0002*/ 	.short	(.L_18 - .L_17)
.L_17:
        /*0004*/ 	.word	0x00000082


	//----- nvinfo : EIATTR_KPARAM_INFO
	.align		4
.L_18:
        /*0008*/ 	.byte	0x04, 0x17
        /*000a*/ 	.short	(.L_20 - .L_19)
.L_19:
        /*000c*/ 	.word	0x00000000
        /*0010*/ 	.short	0x0000
        /*0012*/ 	.short	0x0070
        /*0014*/ 	.byte	0x00, 0xf0, 0x01, 0x10


	//----- nvinfo : EIATTR_SPARSE_MMA_MASK
	.align		4
.L_20:
        /*0018*/ 	.byte	0x03, 0x50
        /*001a*/ 	.short	0x0000


	//----- nvinfo : EIATTR_MAXREG_COUNT
	.align		4
        /*001c*/ 	.byte	0x03, 0x1b
        /*001e*/ 	.short	0x00a8


	//----- nvinfo : EIATTR_NUM_BARRIERS
	.align		4
        /*0020*/ 	.byte	0x02, 0x4c
        /*0022*/ 	.byte	0x01
	.zero		1


	//----- nvinfo : EIATTR_MERCURY_ISA_VERSION
	.align		4
        /*0024*/ 	.byte	0x03, 0x5f
        /*0026*/ 	.short	0x0101


	//----- nvinfo : EIATTR_INT_WARP_WIDE_INSTR_OFFSETS
	.align		4
        /*0028*/ 	.byte	0x04, 0x31
        /*002a*/ 	.short	(.L_22 - .L_21)


	//   ....[0]....
.L_21:
        /*002c*/ 	.word	0x00000470


	//   ....[1]....
        /*0030*/ 	.word	0x00000490


	//   ....[2]....
        /*0034*/ 	.word	0x00000510


	//   ....[3]....
        /*0038*/ 	.word	0x00000520


	//   ....[4]....
        /*003c*/ 	.word	0x00000530


	//   ....[5]....
        /*0040*/ 	.word	0x00000550


	//   ....[6]....
        /*0044*/ 	.word	0x000005b0


	//   ....[7]....
        /*0048*/ 	.word	0x000005d0


	//----- nvinfo : EIATTR_COOP_GROUP_MASK_REGIDS
	.align		4
.L_22:
        /*004c*/ 	.byte	0x04, 0x29
        /*004e*/ 	.short	(.L_24 - .L_23)


	//   ....[0]....
.L_23:
        /*0050*/ 	.word	0xffffffff


	//   ....[1]....
        /*0054*/ 	.word	0xffffffff


	//   ....[2]....
        /*0058*/ 	.word	0xffffffff


	//   ....[3]....
        /*005c*/ 	.word	0xffffffff


	//   ....[4]....
        /*0060*/ 	.word	0xffffffff


	//   ....[5]....
        /*0064*/ 	.word	0xffffffff


	//----- nvinfo : EIATTR_COOP_GROUP_INSTR_OFFSETS
	.align		4
.L_24:
        /*0068*/ 	.byte	0x04, 0x28
        /*006a*/ 	.short	(.L_26 - .L_25)


	//   ....[0]....
.L_25:
        /*006c*/ 	.word	0x00000050


	//   ....[1]....
        /*0070*/ 	.word	0x00000080


	//   ....[2]....
        /*0074*/ 	.word	0x00000180


	//   ....[3]....
        /*0078*/ 	.word	0x00000390


	//   ....[4]....
        /*007c*/ 	.word	0x000003d0


	//   ....[5]....
        /*0080*/ 	.word	0x00000410


	//----- nvinfo : EIATTR_REG_RECONFIG
	.align		4
.L_26:
        /*0084*/ 	.byte	0x01, 0x54
	.zero		2


	//----- nvinfo : EIATTR_MBARRIER_INSTR_OFFSETS
	.align		4
        /*0088*/ 	.byte	0x04, 0x39
        /*008a*/ 	.short	(.L_28 - .L_27)


	//   ....[0]....
.L_27:
        /*008c*/ 	.word	0x00000300
        /*0090*/ 	.word	0x000000ff
        /*0094*/ 	.word	0x00000000
        /*0098*/ 	.short	0x0100
        /*009a*/ 	.byte	0x09
	.zero		1


	//   ....[1]....
        /*009c*/ 	.word	0x00000310
        /*00a0*/ 	.word	0x000000ff
        /*00a4*/ 	.word	0x00000020
        /*00a8*/ 	.short	0x0100
        /*00aa*/ 	.byte	0x09
	.zero		1


	//   ....[2]....
        /*00ac*/ 	.word	0x00000320
        /*00b0*/ 	.word	0x000000ff
        /*00b4*/ 	.word	0x00000008
        /*00b8*/ 	.short	0x0100
        /*00ba*/ 	.byte	0x09
	.zero		1


	//   ....[3]....
        /*00bc*/ 	.word	0x00000330
        /*00c0*/ 	.word	0x000000ff
        /*00c4*/ 	.word	0x00000028
        /*00c8*/ 	.short	0x0100
        /*00ca*/ 	.byte	0x09
	.zero		1


	//   ....[4]....
        /*00cc*/ 	.word	0x00000340
        /*00d0*/ 	.word	0x000000ff
        /*00d4*/ 	.word	0x00000010
        /*00d8*/ 	.short	0x0100
        /*00da*/ 	.byte	0x09
	.zero		1


	//   ....[5]....
        /*00dc*/ 	.word	0x00000350
        /*00e0*/ 	.word	0x000000ff
        /*00e4*/ 	.word	0x00000030
        /*00e8*/ 	.short	0x0100
        /*00ea*/ 	.byte	0x09
	.zero		1


	//   ....[6]....
        /*00ec*/ 	.word	0x00000360
        /*00f0*/ 	.word	0x000000ff
        /*00f4*/ 	.word	0x00000018
        /*00f8*/ 	.short	0x0100
        /*00fa*/ 	.byte	0x09
	.zero		1


	//   ....[7]....
        /*00fc*/ 	.word	0x00000370
        /*0100*/ 	.word	0x000000ff
        /*0104*/ 	.word	0x00000038
        /*0108*/ 	.short	0x0100
        /*010a*/ 	.byte	0x09
	.zero		1


	//   ....[8]....
        /*010c*/ 	.word	0x000005f0
        /*0110*/ 	.word	0x000000ff
        /*0114*/ 	.word	0x00000070
        /*0118*/ 	.short	0x0100
        /*011a*/ 	.byte	0x09
	.zero		1


	//   ....[9]....
        /*011c*/ 	.word	0x00000600
        /*0120*/ 	.word	0x000000ff
        /*0124*/ 	.word	0x00000078
        /*0128*/ 	.short	0x0100
        /*012a*/ 	.byte	0x09
	.zero		1


	//   ....[10]....
        /*012c*/ 	.word	0x00000640
        /*0130*/ 	.word	0x000000ff
        /*0134*/ 	.word	0x00000050
        /*0138*/ 	.short	0x0100
        /*013a*/ 	.byte	0x0a
	.zero		1


	//   ....[11]....
        /*013c*/ 	.word	0x00000660
        /*0140*/ 	.word	0x000000ff
        /*0144*/ 	.word	0x00000058
        /*0148*/ 	.short	0x0100
        /*014a*/ 	.byte	0x0a
	.zero		1


	//   ....[12]....
        /*014c*/ 	.word	0x00000670
        /*0150*/ 	.word	0x000000ff
        /*0154*/ 	.word	0x00000060
        /*0158*/ 	.short	0x0100
        /*015a*/ 	.byte	0x0a
	.zero		1


	//   ....[13]....
        /*015c*/ 	.word	0x00000680
        /*0160*/ 	.word	0x000000ff
        /*0164*/ 	.word	0x00000068
        /*0168*/ 	.short	0x0100
        /*016a*/ 	.byte	0x0a
	.zero		1


	//   ....[14]....
        /*016c*/ 	.word	0x000015a0
        /*0170*/ 	.word	0x0000000f
        /*0174*/ 	.word	0xfffffff8
        /*0178*/ 	.short	0x010a
        /*017a*/ 	.byte	0x3f
	.zero		1


	//   ....[15]....
        /*017c*/ 	.word	0x00001880
        /*0180*/ 	.word	0x000000ff
        /*0184*/ 	.word	0x00000000
        /*0188*/ 	.short	0x010a
        /*018a*/ 	.byte	0x04
	.zero		1


	//   ....[16]....
        /*018c*/ 	.word	0x000018c0
        /*0190*/ 	.word	0x000000ff
        /*0194*/ 	.word	0x00000000
        /*0198*/ 	.short	0x010a
        /*019a*/ 	.byte	0x04
	.zero		1


	//   ....[17]....
        /*019c*/ 	.word	0x00001e40
        /*01a0*/ 	.word	0x000000ff
        /*01a4*/ 	.word	0x00000000
        /*01a8*/ 	.short	0x010a
        /*01aa*/ 	.byte	0x08
	.zero		1


	//   ....[18]....
        /*01ac*/ 	.word	0x00001e80
        /*01b0*/ 	.word	0x000000ff
        /*01b4*/ 	.word	0x00000000
        /*01b8*/ 	.short	0x010a
        /*01ba*/ 	.byte	0x08
	.zero		1


	//   ....[19]....
        /*01bc*/ 	.word	0x00002270
        /*01c0*/ 	.word	0x000000ff
        /*01c4*/ 	.word	0x00000000
        /*01c8*/ 	.short	0x0101
        /*01ca*/ 	.byte	0x06
	.zero		1


	//   ....[20]....
        /*01cc*/ 	.word	0x000025d0
        /*01d0*/ 	.word	0x00000055
        /*01d4*/ 	.word	0x00000000
        /*01d8*/ 	.short	0x0101
        /*01da*/ 	.byte	0x21
	.zero		1


	//   ....[21]....
        /*01dc*/ 	.word	0x000026b0
        /*01e0*/ 	.word	0x000000ff
        /*01e4*/ 	.word	0x00000000
        /*01e8*/ 	.short	0x0101
        /*01ea*/ 	.byte	0x04
	.zero		1


	//   ....[22]....
        /*01ec*/ 	.word	0x00002710
        /*01f0*/ 	.word	0x0000000f
        /*01f4*/ 	.word	0x00000008
        /*01f8*/ 	.short	0x010a
        /*01fa*/ 	.byte	0x3f
	.zero		1


	//   ....[23]....
        /*01fc*/ 	.word	0x00004ef0
        /*0200*/ 	.word	0x00000012
        /*0204*/ 	.word	0x00000000
        /*0208*/ 	.short	0x0101
        /*020a*/ 	.byte	0x21
	.zero		1


	//   ....[24]....
        /*020c*/ 	.word	0x00005970
        /*0210*/ 	.word	0x0000000d
        /*0214*/ 	.word	0x00000020
        /*0218*/ 	.short	0x010a
        /*021a*/ 	.byte	0x3f
	.zero		1


	//   ....[25]....
        /*021c*/ 	.word	0x00005ce0
        /*0220*/ 	.word	0x00000003
        /*0224*/ 	.word	0x00000078
        /*0228*/ 	.short	0x0101
        /*022a*/ 	.byte	0x3f
	.zero		1


	//   ....[26]....
        /*022c*/ 	.word	0x00006470
        /*0230*/ 	.word	0x00000005
        /*0234*/ 	.word	0x00000000
        /*0238*/ 	.short	0x010a
        /*023a*/ 	.byte	0x3f
	.zero		1


	//   ....[27]....
        /*023c*/ 	.word	0x000064f0
        /*0240*/ 	.word	0x00000007
        /*0244*/ 	.word	0x00000000
        /*0248*/ 	.short	0x010a
        /*024a*/ 	.byte	0x3f
	.zero		1


	//   ....[28]....
        /*024c*/ 	.word	0x00006580
        /*0250*/ 	.word	0x00000006
        /*0254*/ 	.word	0x00000000
        /*0258*/ 	.short	0x010a
        /*025a*/ 	.byte	0x3f
	.zero		1


	//   ....[29]....
        /*025c*/ 	.word	0x00006610
        /*0260*/ 	.word	0x00000003
        /*0264*/ 	.word	0x00000000
        /*0268*/ 	.short	0x010a
        /*026a*/ 	.byte	0x3f
	.zero		1


	//   ....[30]....
        /*026c*/ 	.word	0x00006670
        /*0270*/ 	.word	0x0000000f
        /*0274*/ 	.word	0xfffffff8
        /*0278*/ 	.short	0x010a
        /*027a*/ 	.byte	0x3f
	.zero		1


	//   ....[31]....
        /*027c*/ 	.word	0x000066d0
        /*0280*/ 	.word	0x0000000b
        /*0284*/ 	.word	0x00000000
        /*0288*/ 	.short	0x010a
        /*028a*/ 	.byte	0x3f
	.zero		1


	//   ....[32]....
        /*028c*/ 	.word	0x00006730
        /*0290*/ 	.word	0x0000000c
        /*0294*/ 	.word	0x00000000
        /*0298*/ 	.short	0x010a
        /*029a*/ 	.byte	0x3f
	.zero		1


	//   ....[33]....
        /*029c*/ 	.word	0x00006780
        /*02a0*/ 	.word	0x0000000f
        /*02a4*/ 	.word	0x00000008
        /*02a8*/ 	.short	0x010a
        /*02aa*/ 	.byte	0x3f
	.zero		1


	//   ....[34]....
        /*02ac*/ 	.word	0x00006850
        /*02b0*/ 	.word	0x0000000d
        /*02b4*/ 	.word	0x00000020
        /*02b8*/ 	.short	0x010a
        /*02ba*/ 	.byte	0x3f
	.zero		1


	//   ....[35]....
        /*02bc*/ 	.word	0x00006930
        /*02c0*/ 	.word	0x00000005
        /*02c4*/ 	.word	0x00000000
        /*02c8*/ 	.short	0x010a
        /*02ca*/ 	.byte	0x3f
	.zero		1


	//   ....[36]....
        /*02cc*/ 	.word	0x00006980
        /*02d0*/ 	.word	0x00000007
        /*02d4*/ 	.word	0x00000000
        /*02d8*/ 	.short	0x010a
        /*02da*/ 	.byte	0x3f
	.zero		1


	//   ....[37]....
        /*02dc*/ 	.word	0x000069d0
        /*02e0*/ 	.word	0x00000006
        /*02e4*/ 	.word	0x00000000
        /*02e8*/ 	.short	0x010a
        /*02ea*/ 	.byte	0x3f
	.zero		1


	//----- nvinfo : EIATTR_NUM_MBARRIERS
	.align		4
.L_28:
        /*02ec*/ 	.byte	0x03, 0x38
        /*02ee*/ 	.short	0x000e


	//----- nvinfo : EIATTR_EXIT_INSTR_OFFSETS
	.align		4
        /*02f0*/ 	.byte	0x04, 0x1c
        /*02f2*/ 	.short	(.L_30 - .L_29)


	//   ....[0]....
.L_29:
        /*02f4*/ 	.word	0x00001200


	//   ....[1]....
        /*02f8*/ 	.word	0x00001260


	//   ....[2]....
        /*02fc*/ 	.word	0x000056a0


	//   ....[3]....
        /*0300*/ 	.word	0x000056d0


	//   ....[4]....
        /*0304*/ 	.word	0x00006660


	//----- nvinfo : EIATTR_MAX_THREADS
	.align		4
.L_30:
        /*0308*/ 	.byte	0x04, 0x05
        /*030a*/ 	.short	(.L_32 - .L_31)
.L_31:
        /*030c*/ 	.word	0x00000180
        /*0310*/ 	.word	0x00000001
        /*0314*/ 	.word	0x00000001


	//----- nvinfo : EIATTR_CRS_STACK_SIZE
	.align		4
.L_32:
        /*0318*/ 	.byte	0x04, 0x1e
        /*031a*/ 	.short	(.L_34 - .L_33)
.L_33:
        /*031c*/ 	.word	0x00000000


	//----- nvinfo : EIATTR_CBANK_PARAM_SIZE
	.align		4
.L_34:
        /*0320*/ 	.byte	0x03, 0x19
        /*0322*/ 	.short	0x0470


	//----- nvinfo : EIATTR_PARAM_CBANK
	.align		4
        /*0324*/ 	.byte	0x04, 0x0a
        /*0326*/ 	.short	(.L_36 - .L_35)
	.align		4
.L_35:
        /*0328*/ 	.word	index@(.nv.constant0._ZN7cutlass13device_kernelINS_4gemm6kernel13GemmUniversalIN4cute5tupleIJiiiiEEENS1_10collective13CollectiveMmaINS1_37MainloopSm90TmaGmmaWarpSpecializedFP8ILi4ENS5_IJNS4_1CILi1EEESB_SB_EEENS1_32KernelTmaWarpSpecializedPingpongEEENS5_IJNSA_ILi64EEESF_SF_EEENS_12float_e4m3_tENS5_IJlSB_lEEESH_SI_NS4_8TiledMMAINS4_8MMA_AtomIJNS4_4SM904GMMA30MMA_64x64x32_F32E4M3E4M3_SS_TNILNSM_7ScaleInE1ELSO_1EEEEEENS4_6LayoutISC_NS5_IJNSA_ILi0EEESS_SS_EEEEENS5_IJNS4_10UnderscoreESV_SV_EEEEENS4_13SM90_TMA_LOADENS4_14ComposedLayoutINS4_7SwizzleILi2ELi4ELi3EEENS4_18smem_ptr_flag_bitsILi8EEENSR_INS5_IJNSA_ILi8EEESF_EEENS5_IJSF_SB_EEEEEEEvNS4_8identityESY_S18_vS19_EENS_8epilogue10collective6detail29Sm90TmaWarpSpecializedAdapterINS1C_15DefaultEpilogueISH_SI_SI_NS1B_6thread17LinearCombinationISH_Li1EffLNS1G_9ScaleType4KindE0ELNS_15FloatRoundStyleE2ESH_EENS1_15EpilogueDefaultEEEEEvvEEEEvNT_6ParamsE)
        /*032c*/ 	.short	0x0210
        /*032e*/ 	.short	0x0470


	//----- nvinfo : EIATTR_SW_WAR
	.align		4
.L_36:
        /*0330*/ 	.byte	0x04, 0x36
        /*0332*/ 	.short	(.L_38 - .L_37)
.L_37:
        /*0334*/ 	.word	0x00000008
.L_38:


//--------------------- .nv.callgraph             --------------------------
	.section	.nv.callgraph,"",@"SHT_CUDA_CALLGRAPH"
	.align	4
	.sectionentsize	8
	.align		4
        /*0000*/ 	.word	0x00000000
	.align		4
        /*0004*/ 	.word	0xffffffff
	.align		4
        /*0008*/ 	.word	0x00000000
	.align		4
        /*000c*/ 	.word	0xfffffffe
	.align		4
        /*0010*/ 	.word	0x00000000
	.align		4
        /*0014*/ 	.word	0xfffffffd
	.align		4
        /*0018*/ 	.word	0x00000000
	.align		4
        /*001c*/ 	.word	0xfffffffc


//--------------------- .nv.constant4             --------------------------
	.section	.nv.constant4,"a",@progbits
	.align	8
	.align		8
.nv.constant4:
        /*0000*/ 	.dword	_ZN39_INTERNAL_ac2e1161_4_k_cu_af699f47_30504cuda3std3__45__cpo5beginE
	.align		8
        /*0008*/ 	.dword	_ZN39_INTERNAL_ac2e1161_4_k_cu_af699f47_30504cuda3std3__45__cpo3endE
	.align		8
        /*0010*/ 	.dword	_ZN39_INTERNAL_ac2e1161_4_k_cu_af699f47_30504cuda3std3__45__cpo6cbeginE
	.align		8
        /*0018*/ 	.dword	_ZN39_INTERNAL_ac2e1161_4_k_cu_af699f47_30504cuda3std3__45__cpo4cendE
	.align		8
        /*0020*/ 	.dword	_ZN39_INTERNAL_ac2e1161_4_k_cu_af699f47_30504cuda3std3__441_GLOBAL__N__ac2e1161_4_k_cu_af699f47_30506ignoreE
	.align		8
        /*0028*/ 	.dword	_ZN39_INTERNAL_ac2e1161_4_k_cu_af699f47_30504cuda3std3__419piecewise_constructE
	.align		8
        /*0030*/ 	.dword	_ZN39_INTERNAL_ac2e1161_4_k_cu_af699f47_30504cuda3std3__48in_placeE
	.align		8
        /*0038*/ 	.dword	_ZN39_INTERNAL_ac2e1161_4_k_cu_af699f47_30504cuda3std6ranges3__45__cpo4swapE
	.align		8
        /*0040*/ 	.dword	_ZN39_INTERNAL_ac2e1161_4_k_cu_af699f47_30504cuda3std6ranges3__45__cpo9iter_moveE
	.align		8
        /*0048*/ 	.dword	_ZN39_INTERNAL_ac2e1161_4_k_cu_af699f47_30504cute7productE
	.align		8
        /*0050*/ 	.dword	_ZN39_INTERNAL_ac2e1161_4_k_cu_af699f47_30504cute1_E


//--------------------- .text._ZN7cutlass13device_kernelINS_4gemm6kernel13GemmUniversalIN4cute5tupleIJiiiiEEENS1_10collective13CollectiveMmaINS1_37MainloopSm90TmaGmmaWarpSpecializedFP8ILi4ENS5_IJNS4_1CILi1EEESB_SB_EEENS1_32KernelTmaWarpSpecializedPingpongEEENS5_IJNSA_ILi64EEESF_SF_EEENS_12float_e4m3_tENS5_IJlSB_lEEESH_SI_NS4_8TiledMMAINS4_8MMA_AtomIJNS4_4SM904GMMA30MMA_64x64x32_F32E4M3E4M3_SS_TNILNSM_7ScaleInE1ELSO_1EEEEEENS4_6LayoutISC_NS5_IJNSA_ILi0EEESS_SS_EEEEENS5_IJNS4_10UnderscoreESV_SV_EEEEENS4_13SM90_TMA_LOADENS4_14ComposedLayoutINS4_7SwizzleILi2ELi4ELi3EEENS4_18smem_ptr_flag_bitsILi8EEENSR_INS5_IJNSA_ILi8EEESF_EEENS5_IJSF_SB_EEEEEEEvNS4_8identityESY_S18_vS19_EENS_8epilogue10collective6detail29Sm90TmaWarpSpecializedAdapterINS1C_15DefaultEpilogueISH_SI_SI_NS1B_6thread17LinearCombinationISH_Li1EffLNS1G_9ScaleType4KindE0ELNS_15FloatRoundStyleE2ESH_EENS1_15EpilogueDefaultEEEEEvvEEEEvNT_6ParamsE --------------------------
	.section	.text._ZN7cutlass13device_kernelINS_4gemm6kernel13GemmUniversalIN4cute5tupleIJiiiiEEENS1_10collective13CollectiveMmaINS1_37MainloopSm90TmaGmmaWarpSpecializedFP8ILi4ENS5_IJNS4_1CILi1EEESB_SB_EEENS1_32KernelTmaWarpSpecializedPingpongEEENS5_IJNSA_ILi64EEESF_SF_EEENS_12float_e4m3_tENS5_IJlSB_lEEESH_SI_NS4_8TiledMMAINS4_8MMA_AtomIJNS4_4SM904GMMA30MMA_64x64x32_F32E4M3E4M3_SS_TNILNSM_7ScaleInE1ELSO_1EEEEEENS4_6LayoutISC_NS5_IJNSA_ILi0EEESS_SS_EEEEENS5_IJNS4_10UnderscoreESV_SV_EEEEENS4_13SM90_TMA_LOADENS4_14ComposedLayoutINS4_7SwizzleILi2ELi4ELi3EEENS4_18smem_ptr_flag_bitsILi8EEENSR_INS5_IJNSA_ILi8EEESF_EEENS5_IJSF_SB_EEEEEEEvNS4_8identityESY_S18_vS19_EENS_8epilogue10collective6detail29Sm90TmaWarpSpecializedAdapterINS1C_15DefaultEpilogueISH_SI_SI_NS1B_6thread17LinearCombinationISH_Li1EffLNS1G_9ScaleType4KindE0ELNS_15FloatRoundStyleE2ESH_EENS1_15EpilogueDefaultEEEEEvvEEEEvNT_6ParamsE,"ax",@progbits
	.align	128
.text._ZN7cutlass13device_kernelINS_4gemm6kernel13GemmUniversalIN4cute5tupleIJiiiiEEENS1_10collective13CollectiveMmaINS1_37MainloopSm90TmaGmmaWarpSpecializedFP8ILi4ENS5_IJNS4_1CILi1EEESB_SB_EEENS1_32KernelTmaWarpSpecializedPingpongEEENS5_IJNSA_ILi64EEESF_SF_EEENS_12float_e4m3_tENS5_IJlSB_lEEESH_SI_NS4_8TiledMMAINS4_8MMA_AtomIJNS4_4SM904GMMA30MMA_64x64x32_F32E4M3E4M3_SS_TNILNSM_7ScaleInE1ELSO_1EEEEEENS4_6LayoutISC_NS5_IJNSA_ILi0EEESS_SS_EEEEENS5_IJNS4_10UnderscoreESV_SV_EEEEENS4_13SM90_TMA_LOADENS4_14ComposedLayoutINS4_7SwizzleILi2ELi4ELi3EEENS4_18smem_ptr_flag_bitsILi8EEENSR_INS5_IJNSA_ILi8EEESF_EEENS5_IJSF_SB_EEEEEEEvNS4_8identityESY_S18_vS19_EENS_8epilogue10collective6detail29Sm90TmaWarpSpecializedAdapterINS1C_15DefaultEpilogueISH_SI_SI_NS1B_6thread17LinearCombinationISH_Li1EffLNS1G_9ScaleType4KindE0ELNS_15FloatRoundStyleE2ESH_EENS1_15EpilogueDefaultEEEEEvvEEEEvNT_6ParamsE:
        .type           _ZN7cutlass13device_kernelINS_4gemm6kernel13GemmUniversalIN4cute5tupleIJiiiiEEENS1_10collective13CollectiveMmaINS1_37MainloopSm90TmaGmmaWarpSpecializedFP8ILi4ENS5_IJNS4_1CILi1EEESB_SB_EEENS1_32KernelTmaWarpSpecializedPingpongEEENS5_IJNSA_ILi64EEESF_SF_EEENS_12float_e4m3_tENS5_IJlSB_lEEESH_SI_NS4_8TiledMMAINS4_8MMA_AtomIJNS4_4SM904GMMA30MMA_64x64x32_F32E4M3E4M3_SS_TNILNSM_7ScaleInE1ELSO_1EEEEEENS4_6LayoutISC_NS5_IJNSA_ILi0EEESS_SS_EEEEENS5_IJNS4_10UnderscoreESV_SV_EEEEENS4_13SM90_TMA_LOADENS4_14ComposedLayoutINS4_7SwizzleILi2ELi4ELi3EEENS4_18smem_ptr_flag_bitsILi8EEENSR_INS5_IJNSA_ILi8EEESF_EEENS5_IJSF_SB_EEEEEEEvNS4_8identityESY_S18_vS19_EENS_8epilogue10collective6detail29Sm90TmaWarpSpecializedAdapterINS1C_15DefaultEpilogueISH_SI_SI_NS1B_6thread17LinearCombinationISH_Li1EffLNS1G_9ScaleType4KindE0ELNS_15FloatRoundStyleE2ESH_EENS1_15EpilogueDefaultEEEEEvvEEEEvNT_6ParamsE,@function
        .size           _ZN7cutlass13device_kernelINS_4gemm6kernel13GemmUniversalIN4cute5tupleIJiiiiEEENS1_10collective13CollectiveMmaINS1_37MainloopSm90TmaGmmaWarpSpecializedFP8ILi4ENS5_IJNS4_1CILi1EEESB_SB_EEENS1_32KernelTmaWarpSpecializedPingpongEEENS5_IJNSA_ILi64EEESF_SF_EEENS_12float_e4m3_tENS5_IJlSB_lEEESH_SI_NS4_8TiledMMAINS4_8MMA_AtomIJNS4_4SM904GMMA30MMA_64x64x32_F32E4M3E4M3_SS_TNILNSM_7ScaleInE1ELSO_1EEEEEENS4_6LayoutISC_NS5_IJNSA_ILi0EEESS_SS_EEEEENS5_IJNS4_10UnderscoreESV_SV_EEEEENS4_13SM90_TMA_LOADENS4_14ComposedLayoutINS4_7SwizzleILi2ELi4ELi3EEENS4_18smem_ptr_flag_bitsILi8EEENSR_INS5_IJNSA_ILi8EEESF_EEENS5_IJSF_SB_EEEEEEEvNS4_8identityESY_S18_vS19_EENS_8epilogue10collective6detail29Sm90TmaWarpSpecializedAdapterINS1C_15DefaultEpilogueISH_SI_SI_NS1B_6thread17LinearCombinationISH_Li1EffLNS1G_9ScaleType4KindE0ELNS_15FloatRoundStyleE2ESH_EENS1_15EpilogueDefaultEEEEEvvEEEEvNT_6ParamsE,(.L_x_139 - _ZN7cutlass13device_kernelINS_4gemm6kernel13GemmUniversalIN4cute5tupleIJiiiiEEENS1_10collective13CollectiveMmaINS1_37MainloopSm90TmaGmmaWarpSpecializedFP8ILi4ENS5_IJNS4_1CILi1EEESB_SB_EEENS1_32KernelTmaWarpSpecializedPingpongEEENS5_IJNSA_ILi64EEESF_SF_EEENS_12float_e4m3_tENS5_IJlSB_lEEESH_SI_NS4_8TiledMMAINS4_8MMA_AtomIJNS4_4SM904GMMA30MMA_64x64x32_F32E4M3E4M3_SS_TNILNSM_7ScaleInE1ELSO_1EEEEEENS4_6LayoutISC_NS5_IJNSA_ILi0EEESS_SS_EEEEENS5_IJNS4_10UnderscoreESV_SV_EEEEENS4_13SM90_TMA_LOADENS4_14ComposedLayoutINS4_7SwizzleILi2ELi4ELi3EEENS4_18smem_ptr_flag_bitsILi8EEENSR_INS5_IJNSA_ILi8EEESF_EEENS5_IJSF_SB_EEEEEEEvNS4_8identityESY_S18_vS19_EENS_8epilogue10collective6detail29Sm90TmaWarpSpecializedAdapterINS1C_15DefaultEpilogueISH_SI_SI_NS1B_6thread17LinearCombinationISH_Li1EffLNS1G_9ScaleType4KindE0ELNS_15FloatRoundStyleE2ESH_EENS1_15EpilogueDefaultEEEEEvvEEEEvNT_6ParamsE)
        .other          _ZN7cutlass13device_kernelINS_4gemm6kernel13GemmUniversalIN4cute5tupleIJiiiiEEENS1_10collective13CollectiveMmaINS1_37MainloopSm90TmaGmmaWarpSpecializedFP8ILi4ENS5_IJNS4_1CILi1EEESB_SB_EEENS1_32KernelTmaWarpSpecializedPingpongEEENS5_IJNSA_ILi64EEESF_SF_EEENS_12float_e4m3_tENS5_IJlSB_lEEESH_SI_NS4_8TiledMMAINS4_8MMA_AtomIJNS4_4SM904GMMA30MMA_64x64x32_F32E4M3E4M3_SS_TNILNSM_7ScaleInE1ELSO_1EEEEEENS4_6LayoutISC_NS5_IJNSA_ILi0EEESS_SS_EEEEENS5_IJNS4_10UnderscoreESV_SV_EEEEENS4_13SM90_TMA_LOADENS4_14ComposedLayoutINS4_7SwizzleILi2ELi4ELi3EEENS4_18smem_ptr_flag_bitsILi8EEENSR_INS5_IJNSA_ILi8EEESF_EEENS5_IJSF_SB_EEEEEEEvNS4_8identityESY_S18_vS19_EENS_8epilogue10collective6detail29Sm90TmaWarpSpecializedAdapterINS1C_15DefaultEpilogueISH_SI_SI_NS1B_6thread17LinearCombinationISH_Li1EffLNS1G_9ScaleType4KindE0ELNS_15FloatRoundStyleE2ESH_EENS1_15EpilogueDefaultEEEEEvvEEEEvNT_6ParamsE,@"STO_CUDA_ENTRY STV_DEFAULT"
_ZN7cutlass13device_kernelINS_4gemm6kernel13GemmUniversalIN4cute5tupleIJiiiiEEENS1_10collective13CollectiveMmaINS1_37MainloopSm90TmaGmmaWarpSpecializedFP8ILi4ENS5_IJNS4_1CILi1EEESB_SB_EEENS1_32KernelTmaWarpSpecializedPingpongEEENS5_IJNSA_ILi64EEESF_SF_EEENS_12float_e4m3_tENS5_IJlSB_lEEESH_SI_NS4_8TiledMMAINS4_8MMA_AtomIJNS4_4SM904GMMA30MMA_64x64x32_F32E4M3E4M3_SS_TNILNSM_7ScaleInE1ELSO_1EEEEEENS4_6LayoutISC_NS5_IJNSA_ILi0EEESS_SS_EEEEENS5_IJNS4_10UnderscoreESV_SV_EEEEENS4_13SM90_TMA_LOADENS4_14ComposedLayoutINS4_7SwizzleILi2ELi4ELi3EEENS4_18smem_ptr_flag_bitsILi8EEENSR_INS5_IJNSA_ILi8EEESF_EEENS5_IJSF_SB_EEEEEEEvNS4_8identityESY_S18_vS19_EENS_8epilogue10collective6detail29Sm90TmaWarpSpecializedAdapterINS1C_15DefaultEpilogueISH_SI_SI_NS1B_6thread17LinearCombinationISH_Li1EffLNS1G_9ScaleType4KindE0ELNS_15FloatRoundStyleE2ESH_EENS1_15EpilogueDefaultEEEEEvvEEEEvNT_6ParamsE:
[----:B------:R-:W-:Y:S01]  /*0000*/  LDC R1, c[0x0][0x28] ;  /* 0x00000a00ff017b82 */ /* 0x000fe20000000800 */
[----:B------:R-:W0:Y:S01]  /*0010*/  S2R R8, SR_TID.X ;  /* 0x0000000000087919 */ /* 0x000e220000002100 */
[----:B------:R-:W-:Y:S01]  /*0020*/  ELECT P0, URZ, PT ;  /* 0x00000000003f782f */ /* 0x000fe20003800000 */
[----:B------:R-:W-:Y:S01]  /*0030*/  BSSY B0, `(.L_x_0) ;  /* 0x0000014000007945 */ /* 0x000fe20003800000 */
[----:B0-----:R-:W-:-:S05]  /*0040*/  SHF.R.U32.HI R0, RZ, 0x5, R8 ;  /* 0x00000005ff007819 */ /* 0x001fca0000011608 */
[----:B------:R-:W0:Y:S02]  /*0050*/  SHFL.IDX PT, R2, R0, RZ, 0x1f ;  /* 0x00001fff00027589 */ /* 0x000e2400000e0000 */
[----:B0-----:R-:W-:Y:S02]  /*0060*/  R2UR UR8, R2 ;  /* 0x00000000020872ca */ /* 0x001fe400000e0000 */
[----:B------:R-:W-:-:S05]  /*0070*/  SHF.R.U32.HI R2, RZ, 0x7, R8 ;  /* 0x00000007ff027819 */ /* 0x000fca0000011608 */
[----:B------:R0:W1:Y:S06]  /*0080*/  SHFL.IDX PT, R3, R2, RZ, 0x1f ;  /* 0x00001fff02037589 */ /* 0x00006c00000e0000 */
[----:B------:R-:W-:Y:S02]  /*0090*/  USHF.R.S32.HI UR4, URZ, 0x1f, UR8 ;  /* 0x0000001f3f047899 */ /* 0x000fe40008011408 */
[----:B------:R-:W-:Y:S02]  /*00a0*/  ISETP.NE.OR P0, PT, RZ, UR8, !P0 ;  /* 0x00000008ff007c0c */ /* 0x000fe4000c705670 */
[----:B------:R-:W-:-:S04]  /*00b0*/  ULEA.HI UR4, UR4, UR8, URZ, 0x2 ;  /* 0x0000000804047291 */ /* 0x000fc8000f8f103f */
[----:B------:R-:W-:-:S04]  /*00c0*/  ULOP3.LUT UR4, UR4, 0xfffffffc, URZ, 0xc0, !UPT ;  /* 0xfffffffc04047892 */ /* 0x000fc8000f8ec03f */
[----:B------:R-:W-:-:S03]  /*00d0*/  UIADD3 UR8, UR8, -UR4, URZ ;  /* 0x8000000408087290 */ /* 0x000fc6000fffe03f */
[----:B0-----:R-:W-:Y:S09]  /*00e0*/  @P0 BRA `(.L_x_1) ;  /* 0x0000000000200947 */ /* 0x001ff20003800000 */
[----:B------:R-:W-:Y:S02]  /*00f0*/  ULDC.64 UR4, c[0x0][0x198] ;  /* 0x0000660000047ab9 */ /* 0x000fe40000000a00 */
[----:B------:R-:W-:Y:S02]  /*0100*/  UIADD3 UR6, UP0, UR4, 0xf0, URZ ;  /* 0x000000f004067890 */ /* 0x000fe4000ff1e03f */
[----:B------:R-:W-:Y:S02]  /*0110*/  UIADD3 UR4, UP1, UR4, 0x1f0, URZ ;  /* 0x000001f004047890 */ /* 0x000fe4000ff3e03f */
[----:B------:R-:W-:Y:S02]  /*0120*/  UIADD3.X UR7, URZ, UR5, URZ, UP0, !UPT ;  /* 0x000000053f077290 */ /* 0x000fe400087fe43f */
[----:B------:R-:W-:-:S07]  /*0130*/  UIADD3.X UR5, URZ, UR5, URZ, UP1, !UPT ;  /* 0x000000053f057290 */ /* 0x000fce0008ffe43f */
[----:B------:R0:W-:Y:S02]  /*0140*/  UTMACCTL.PF [UR6] ;  /* 0x00000000060079b9 */ /* 0x0001e40008040000 */
[----:B------:R0:W-:Y:S02]  /*0150*/  UTMACCTL.PF [UR4] ;  /* 0x00000000040079b9 */ /* 0x0001e40008040000 */
[----:B0-----:R-:W-:Y:S01]  /*0160*/  NOP ;  /* 0x0000000000007918 */ /* 0x001fe20000000000 */
.L_x_1:
[----:B------:R-:W-:Y:S05]  /*0170*/  BSYNC B0 ;  /* 0x0000000000007941 */ /* 0x000fea0003800000 */
.L_x_0:
[----:B------:R-:W0:Y:S01]  /*0180*/  SHFL.IDX PT, R4, R0, RZ, 0x1f ;  /* 0x00001fff00047589 */ /* 0x000e2200000e0000 */
[----:B-1----:R-:W-:Y:S01]  /*0190*/  R2UR UR16, R3 ;  /* 0x00000000031072ca */ /* 0x002fe200000e0000 */
[----:B------:R-:W-:-:S04]  /*01a0*/  UISETP.NE.AND UP0, UPT, UR8, 0x3, UPT ;  /* 0x000000030800788c */ /* 0x000fc8000bf05270 */
[----:B------:R-:W-:-:S08]  /*01b0*/  UISETP.EQ.OR UP0, UPT, UR8, URZ, !UP0 ;  /* 0x0000003f0800728c */ /* 0x000fd0000c702670 */
[----:B------:R-:W-:Y:S02]  /*01c0*/  UIADD3 UR24, UR16, -0x1, URZ ;  /* 0xffffffff10187890 */ /* 0x000fe4000fffe03f */
[----:B------:R-:W-:Y:S02]  /*01d0*/  UISETP.EQ.AND UP0, UPT, UR16, URZ, UP0 ;  /* 0x0000003f1000728c */ /* 0x000fe40008702270 */
[----:B------:R-:W-:Y:S02]  /*01e0*/  UISETP.GE.U32.AND UP1, UPT, UR24, 0x2, UPT ;  /* 0x000000021800788c */ /* 0x000fe4000bf26070 */
[----:B------:R-:W-:Y:S01]  /*01f0*/  USEL UR13, URZ, 0x1, !UP0 ;  /* 0x000000013f0d7887 */ /* 0x000fe2000c000000 */
[----:B0-----:R-:W-:-:S03]  /*0200*/  ISETP.NE.AND P0, PT, R4, RZ, PT ;  /* 0x000000ff0400720c */ /* 0x001fc60003f05270 */
[----:B------:R-:W-:-:S10]  /*0210*/  USEL UR13, UR13, 0x2, UP1 ;  /* 0x000000020d0d7887 */ /* 0x000fd40008800000 */
[----:B------:R-:W-:Y:S05]  /*0220*/  @P0 BRA `(.L_x_2) ;  /* 0x0000000000580947 */ /* 0x000fea0003800000 */
[----:B------:R-:W0:Y:S01]  /*0230*/  S2UR UR9, SR_CgaCtaId ;  /* 0x00000000000979c3 */ /* 0x000e220000008800 */
[----:B------:R-:W-:Y:S01]  /*0240*/  UMOV UR4, 0x400 ;  /* 0x0000040000047882 */ /* 0x000fe20000000000 */
[----:B------:R-:W-:Y:S01]  /*0250*/  UMOV UR5, 0x1 ;  /* 0x0000000100057882 */ /* 0x000fe20000000000 */
[----:B------:R-:W-:Y:S01]  /*0260*/  UMOV UR6, 0x80 ;  /* 0x0000008000067882 */ /* 0x000fe20000000000 */
[----:B------:R-:W-:Y:S01]  /*0270*/  ELECT P0, URZ, PT ;  /* 0x00000000003f782f */ /* 0x000fe20003800000 */
[----:B------:R-:W-:-:S04]  /*0280*/  UIADD3 UR6, -UR6, 0x100000, URZ ;  /* 0x0010000006067890 */ /* 0x000fc8000fffe13f */
[----:B------:R-:W-:Y:S02]  /*0290*/  USHF.L.U32 UR7, UR6, 0xb, URZ ;  /* 0x0000000b06077899 */ /* 0x000fe4000800063f */
[----:B------:R-:W-:Y:S02]  /*02a0*/  USHF.L.U32 UR6, UR6, 0x1, URZ ;  /* 0x0000000106067899 */ /* 0x000fe4000800063f */
[----:B0-----:R-:W-:Y:S02]  /*02b0*/  ULEA UR9, UR9, UR4, 0x18 ;  /* 0x0000000409097291 */ /* 0x001fe4000f8ec03f */
[----:B------:R-:W-:-:S04]  /*02c0*/  UIADD3 UR4, -UR5, 0x100000, URZ ;  /* 0x0010000005047890 */ /* 0x000fc8000fffe13f */
[----:B------:R-:W-:Y:S02]  /*02d0*/  USHF.L.U32 UR5, UR4, 0xb, URZ ;  /* 0x0000000b04057899 */ /* 0x000fe4000800063f */
[----:B------:R-:W-:Y:S01]  /*02e0*/  USHF.L.U32 UR4, UR4, 0x1, URZ ;  /* 0x0000000104047899 */ /* 0x000fe2000800063f */
[----:B------:R-:W0:Y:S11]  /*02f0*/  FENCE.VIEW.ASYNC.S ;  /* 0x00000000000073c6 */ /* 0x000e360000000000 */
[----:B0-----:R0:W1:Y:S01]  /*0300*/  SYNCS.EXCH.64 URZ, [UR9], UR4 ;  /* 0x00000004093f75b2 */ /* 0x0010620008000100 */
[----:B------:R0:W2:Y:S01]  /*0310*/  SYNCS.EXCH.64 URZ, [UR9+0x20], UR6 ;  /* 0x00002006093f75b2 */ /* 0x0000a20008000100 */
[----:B------:R0:W3:Y:S01]  /*0320*/  SYNCS.EXCH.64 URZ, [UR9+0x8], UR4 ;  /* 0x00000804093f75b2 */ /* 0x0000e20008000100 */
[----:B------:R0:W4:Y:S01]  /*0330*/  SYNCS.EXCH.64 URZ, [UR9+0x28], UR6 ;  /* 0x00002806093f75b2 */ /* 0x0001220008000100 */
[----:B------:R0:W0:Y:S01]  /*0340*/  SYNCS.EXCH.64 URZ, [UR9+0x10], UR4 ;  /* 0x00001004093f75b2 */ /* 0x0000220008000100 */
[----:B------:R0:W0:Y:S01]  /*0350*/  SYNCS.EXCH.64 URZ, [UR9+0x30], UR6 ;  /* 0x00003006093f75b2 */ /* 0x0000220008000100 */
[----:B------:R0:W0:Y:S01]  /*0360*/  SYNCS.EXCH.64 URZ, [UR9+0x18], UR4 ;  /* 0x00001804093f75b2 */ /* 0x0000220008000100 */
[----:B------:R0:W0:Y:S01]  /*0370*/  SYNCS.EXCH.64 URZ, [UR9+0x38], UR6 ;  /* 0x00003806093f75b2 */ /* 0x0000220008000100 */
[----:B------:R-:W-:Y:S01]  /*0380*/  NOP ;  /* 0x0000000000007918 */ /* 0x000fe20000000000 */
.L_x_2:
[----:B------:R-:W5:Y:S01]  /*0390*/  SHFL.IDX PT, R4, R0, RZ, 0x1f ;  /* 0x00001fff00047589 */ /* 0x000f6200000e0000 */
[----:B------:R-:W-:Y:S01]  /*03a0*/  ELECT P0, URZ, PT ;  /* 0x00000000003f782f */ /* 0x000fe20003800000 */
[----:B------:R-:W-:Y:S01]  /*03b0*/  NOP ;  /* 0x0000000000007918 */ /* 0x000fe20000000000 */
[----:B------:R-:W-:Y:S01]  /*03c0*/  ELECT P1, URZ, PT ;  /* 0x00000000003f782f */ /* 0x000fe20003820000 */
[----:B------:R-:W1:Y:S01]  /*03d0*/  SHFL.IDX PT, R3, R0, RZ, 0x1f ;  /* 0x00001fff00037589 */ /* 0x000e6200000e0000 */
[----:B0-----:R-:W-:Y:S01]  /*03e0*/  UMOV UR4, 0x20 ;  /* 0x0000002000047882 */ /* 0x001fe20000000000 */
[----:B------:R-:W-:Y:S01]  /*03f0*/  UMOV UR12, 0x80 ;  /* 0x00000080000c7882 */ /* 0x000fe20000000000 */
[----:B------:R-:W-:Y:S01]  /*0400*/  NOP ;  /* 0x0000000000007918 */ /* 0x000fe20000000000 */
[----:B------:R0:W0:Y:S01]  /*0410*/  SHFL.IDX PT, R15, R2, RZ, 0x1f ;  /* 0x00001fff020f7589 */ /* 0x00002200000e0000 */
[----:B------:R-:W-:Y:S01]  /*0420*/  ULDC.64 UR22, c[0x0][0x208] ;  /* 0x0000820000167ab9 */ /* 0x000fe20000000a00 */
[----:B-----5:R-:W-:-:S02]  /*0430*/  ISETP.NE.OR P0, PT, R4, RZ, !P0 ;  /* 0x000000ff0400720c */ /* 0x020fc40004705670 */
[----:B-1----:R-:W-:Y:S02]  /*0440*/  ISETP.NE.OR P1, PT, R3, RZ, !P1 ;  /* 0x000000ff0300720c */ /* 0x002fe40004f25670 */
[----:B------:R-:W-:-:S04]  /*0450*/  SHF.R.S32.HI R3, RZ, 0x1f, R8 ;  /* 0x0000001fff037819 */ /* 0x000fc80000011408 */
[----:B------:R-:W-:-:S05]  /*0460*/  LEA.HI R3, R3, R8, RZ, 0x7 ;  /* 0x0000000803037211 */ /* 0x000fca00078f38ff */
[----:B------:R-:W-:Y:S01]  /*0470*/  VOTEU.ALL UP0, P0 ;  /* 0x00000000003f7886 */ /* 0x000fe20000000000 */
[----:B------:R-:W-:Y:S01]  /*0480*/  LOP3.LUT R3, R3, 0xffffff80, RZ, 0xc0, !PT ;  /* 0xffffff8003037812 */ /* 0x000fe200078ec0ff */
[----:B------:R-:W-:-:S03]  /*0490*/  VOTEU.ALL UP1, P1 ;  /* 0x00000000003f7886 */ /* 0x000fc60000820000 */
[----:B------:R-:W1:Y:S01]  /*04a0*/  @!UP0 S2UR UR7, SR_CgaCtaId ;  /* 0x00000000000789c3 */ /* 0x000e620000008800 */
[----:B------:R-:W-:Y:S01]  /*04b0*/  @!UP0 UMOV UR6, 0x400 ;  /* 0x0000040000068882 */ /* 0x000fe20000000000 */
[----:B------:R-:W-:-:S04]  /*04c0*/  @!UP0 UIADD3 UR4, -UR4, 0x100000, URZ ;  /* 0x0010000004048890 */ /* 0x000fc8000fffe13f */
[----:B------:R-:W-:Y:S02]  /*04d0*/  @!UP0 USHF.L.U32 UR5, UR4, 0xb, URZ ;  /* 0x0000000b04058899 */ /* 0x000fe4000800063f */
[----:B------:R-:W-:Y:S01]  /*04e0*/  @!UP0 USHF.L.U32 UR4, UR4, 0x1, URZ ;  /* 0x0000000104048899 */ /* 0x000fe2000800063f */
[----:B------:R-:W-:Y:S01]  /*04f0*/  IMAD.IADD R14, R8, 0x1, -R3 ;  /* 0x00000001080e7824 */ /* 0x000fe200078e0a03 */
[----:B------:R-:W-:Y:S01]  /*0500*/  @!UP1 UMOV UR10, 0x400 ;  /* 0x00000400000a9882 */ /* 0x000fe20000000000 */
[----:B------:R-:W-:Y:S01]  /*0510*/  VOTEU.ALL UP2, P1 ;  /* 0x00000000003f7886 */ /* 0x000fe20000840000 */
[----:B------:R-:W-:Y:S01]  /*0520*/  VOTEU.ALL UP3, P1 ;  /* 0x00000000003f7886 */ /* 0x000fe20000860000 */
[----:B------:R-:W-:Y:S01]  /*0530*/  VOTEU.ALL UP4, P1 ;  /* 0x00000000003f7886 */ /* 0x000fe20000880000 */
[----:B------:R-:W5:Y:S01]  /*0540*/  @!UP1 S2UR UR11, SR_CgaCtaId ;  /* 0x00000000000b99c3 */ /* 0x000f620000008800 */
[----:B------:R-:W-:Y:S01]  /*0550*/  VOTEU.ALL UP5, P1 ;  /* 0x00000000003f7886 */ /* 0x000fe200008a0000 */
[----:B------:R-:W-:Y:S01]  /*0560*/  ISETP.NE.AND P1, PT, RZ, UR16, PT ;  /* 0x00000010ff007c0c */ /* 0x000fe2000bf25270 */
[----:B-1----:R-:W-:-:S02]  /*0570*/  @!UP0 ULEA UR9, UR7, UR6, 0x18 ;  /* 0x0000000607098291 */ /* 0x002fc4000f8ec03f */
[----:B------:R-:W-:-:S04]  /*0580*/  @!UP1 UIADD3 UR6, -UR12, 0x100000, URZ ;  /* 0x001000000c069890 */ /* 0x000fc8000fffe13f */
[----:B------:R-:W-:Y:S02]  /*0590*/  @!UP1 USHF.L.U32 UR7, UR6, 0xb, URZ ;  /* 0x0000000b06079899 */ /* 0x000fe4000800063f */
[----:B------:R-:W-:Y:S01]  /*05a0*/  @!UP1 USHF.L.U32 UR6, UR6, 0x1, URZ ;  /* 0x0000000106069899 */ /* 0x000fe2000800063f */
[----:B------:R-:W-:Y:S01]  /*05b0*/  VOTEU.ALL UP0, P0 ;  /* 0x00000000003f7886 */ /* 0x000fe20000000000 */
[----:B-----5:R-:W-:Y:S01]  /*05c0*/  @!UP1 ULEA UR10, UR11, UR10, 0x18 ;  /* 0x0000000a0b0a9291 */ /* 0x020fe2000f8ec03f */
[----:B------:R-:W-:Y:S01]  /*05d0*/  VOTEU.ALL UP1, P0 ;  /* 0x00000000003f7886 */ /* 0x000fe20000020000 */
[----:B------:R-:W1:Y:S02]  /*05e0*/  FENCE.VIEW.ASYNC.S ;  /* 0x00000000000073c6 */ /* 0x000e640000000000 */
[----:B-1----:R-:W2:Y:S02]  /*05f0*/  @!UP0 SYNCS.EXCH.64 URZ, [UR9+0x70], UR4 ;  /* 0x00007004093f85b2 */ /* 0x002ea40008000100 */
[----:B------:R1:W2:Y:S01]  /*0600*/  @!UP1 SYNCS.EXCH.64 URZ, [UR9+0x78], UR4 ;  /* 0x00007804093f95b2 */ /* 0x0002a20008000100 */
[----:B------:R-:W-:Y:S01]  /*0610*/  NOP ;  /* 0x0000000000007918 */ /* 0x000fe20000000000 */
[----:B-1----:R-:W-:-:S02]  /*0620*/  ULDC.64 UR4, c[0x0][0x598] ;  /* 0x0001660000047ab9 */ /* 0x002fc40000000a00 */
[----:B------:R-:W-:Y:S02]  /*0630*/  ISETP.NE.U32.AND P0, PT, RZ, UR4, PT ;  /* 0x00000004ff007c0c */ /* 0x000fe4000bf05070 */
[----:B------:R1:W2:Y:S02]  /*0640*/  @!UP2 SYNCS.EXCH.64 URZ, [UR10+0x50], UR6 ;  /* 0x000050060a3fa5b2 */ /* 0x0002a40008000100 */
[----:B------:R-:W-:Y:S01]  /*0650*/  ISETP.NE.AND.EX P0, PT, RZ, UR5, PT, P0 ;  /* 0x00000005ff007c0c */ /* 0x000fe2000bf05300 */
[----:B------:R1:W2:Y:S01]  /*0660*/  @!UP3 SYNCS.EXCH.64 URZ, [UR10+0x58], UR6 ;  /* 0x000058060a3fb5b2 */ /* 0x0002a20008000100 */
[----:B------:R1:W2:Y:S01]  /*0670*/  @!UP4 SYNCS.EXCH.64 URZ, [UR10+0x60], UR6 ;  /* 0x000060060a3fc5b2 */ /* 0x0002a20008000100 */
[----:B------:R1:W2:Y:S01]  /*0680*/  @!UP5 SYNCS.EXCH.64 URZ, [UR10+0x68], UR6 ;  /* 0x000068060a3fd5b2 */ /* 0x0002a20008000100 */
[----:B------:R-:W-:Y:S01]  /*0690*/  NOP ;  /* 0x0000000000007918 */ /* 0x000fe20000000000 */
[----:B--234-:R-:W-:Y:S08]  /*06a0*/  BAR.SYNC.DEFER_BLOCKING 0x0 ;  /* 0x0000000000007b1d */ /* 0x01cff00000010000 */
[----:B01----:R-:W-:Y:S05]  /*06b0*/  @!P0 BRA `(.L_x_3) ;  /* 0x00000000001c8947 */ /* 0x003fea0003800000 */
[----:B------:R-:W0:Y:S02]  /*06c0*/  LDC.64 R2, c[0x0][0x598] ;  /* 0x00016600ff027b82 */ /* 0x000e240000000a00 */
[----:B0-----:R-:W2:Y:S02]  /*06d0*/  LDG.E.64 R2, desc[UR22][R2.64] ;  /* 0x0000001602027981 */ /* 0x001ea4000c1e1b00 */
[----:B--2---:R-:W-:-:S04]  /*06e0*/  ISETP.NE.U32.AND P0, PT, R2, RZ, PT ;  /* 0x000000ff0200720c */ /* 0x004fc80003f05070 */
[----:B------:R-:W-:-:S13]  /*06f0*/  ISETP.NE.AND.EX P0, PT, R3, RZ, PT, P0 ;  /* 0x000000ff0300720c */ /* 0x000fda0003f05300 */
[----:B------:R-:W-:Y:S05]  /*0700*/  @!P0 BRA `(.L_x_3) ;  /* 0x0000000000088947 */ /* 0x000fea0003800000 */
[----:B------:R2:W5:Y:S01]  /*0710*/  LD.E R6, desc[UR22][R2.64] ;  /* 0x0000001602067980 */ /* 0x000562000c101900 */
[----:B------:R-:W-:Y:S05]  /*0720*/  BRA `(.L_x_4) ;  /* 0x0000000000207947 */ /* 0x000fea0003800000 */
.L_x_3:
[----:B------:R-:W-:Y:S02]  /*0730*/  ULDC.64 UR4, c[0x0][0x588] ;  /* 0x0001620000047ab9 */ /* 0x000fe40000000a00 */
[----:B------:R-:W-:-:S04]  /*0740*/  ISETP.NE.U32.AND P0, PT, RZ, UR4, PT ;  /* 0x00000004ff007c0c */ /* 0x000fc8000bf05070 */
[----:B------:R-:W-:-:S13]  /*0750*/  ISETP.NE.AND.EX P0, PT, RZ, UR5, PT, P0 ;  /* 0x00000005ff007c0c */ /* 0x000fda000bf05300 */
[----:B------:R-:W-:Y:S05]  /*0760*/  @!P0 BRA `(.L_x_5) ;  /* 0x00000000000c8947 */ /* 0x000fea0003800000 */
[----:B------:R-:W0:Y:S02]  /*0770*/  LDC.64 R6, c[0x0][0x588] ;  /* 0x00016200ff067b82 */ /* 0x000e240000000a00 */
[----:B0-----:R1:W5:Y:S01]  /*0780*/  LDG.E R6, desc[UR22][R6.64] ;  /* 0x0000001606067981 */ /* 0x001362000c1e1900 */
[----:B------:R-:W-:Y:S05]  /*0790*/  BRA `(.L_x_4) ;  /* 0x0000000000047947 */ /* 0x000fea0003800000 */
.L_x_5:
[----:B------:R-:W0:Y:S02]  /*07a0*/  LDC R6, c[0x0][0x580] ;  /* 0x00016000ff067b82 */ /* 0x000e240000000800 */
.L_x_4:
[----:B------:R-:W-:Y:S02]  /*07b0*/  ULDC.64 UR4, c[0x0][0x5a0] ;  /* 0x0001680000047ab9 */ /* 0x000fe40000000a00 */
[----:B------:R-:W-:-:S04]  /*07c0*/  ISETP.NE.U32.AND P0, PT, RZ, UR4, PT ;  /* 0x00000004ff007c0c */ /* 0x000fc8000bf05070 */
[----:B------:R-:W-:-:S13]  /*07d0*/  ISETP.NE.AND.EX P0, PT, RZ, UR5, PT, P0 ;  /* 0x00000005ff007c0c */ /* 0x000fda000bf05300 */
[----:B------:R-:W-:Y:S05]  /*07e0*/  @!P0 BRA `(.L_x_6) ;  /* 0x00000000001c8947 */ /* 0x000fea0003800000 */
[----:B--2---:R-:W2:Y:S02]  /*07f0*/  LDC.64 R2, c[0x0][0x5a0] ;  /* 0x00016800ff027b82 */ /* 0x004ea40000000a00 */
[----:B--2---:R-:W2:Y:S02]  /*0800*/  LDG.E.64 R2, desc[UR22][R2.64] ;  /* 0x0000001602027981 */ /* 0x004ea4000c1e1b00 */
[----:B--2---:R-:W-:-:S04]  /*0810*/  ISETP.NE.U32.AND P0, PT, R2, RZ, PT ;  /* 0x000000ff0200720c */ /* 0x004fc80003f05070 */
[----:B------:R-:W-:-:S13]  /*0820*/  ISETP.NE.AND.EX P0, PT, R3, RZ, PT, P0 ;  /* 0x000000ff0300720c */ /* 0x000fda0003f05300 */
[----:B------:R-:W-:Y:S05]  /*0830*/  @!P0 BRA `(.L_x_6) ;  /* 0x0000000000088947 */ /* 0x000fea0003800000 */
[----:B-1----:R4:W5:Y:S01]  /*0840*/  LD.E R7, desc[UR22][R2.64] ;  /* 0x0000001602077980 */ /* 0x002962000c101900 */
[----:B------:R-:W-:Y:S05]  /*0850*/  BRA `(.L_x_7) ;  /* 0x0000000000207947 */ /* 0x000fea0003800000 */
.L_x_6:
[----:B------:R-:W-:Y:S02]  /*0860*/  ULDC.64 UR4, c[0x0][0x590] ;  /* 0x0001640000047ab9 */ /* 0x000fe40000000a00 */
[----:B------:R-:W-:-:S04]  /*0870*/  ISETP.NE.U32.AND P0, PT, RZ, UR4, PT ;  /* 0x00000004ff007c0c */ /* 0x000fc8000bf05070 */
[----:B------:R-:W-:-:S13]  /*0880*/  ISETP.NE.AND.EX P0, PT, RZ, UR5, PT, P0 ;  /* 0x00000005ff007c0c */ /* 0x000fda000bf05300 */
[----:B------:R-:W-:Y:S05]  /*0890*/  @!P0 BRA `(.L_x_8) ;  /* 0x00000000000c8947 */ /* 0x000fea0003800000 */
[----:B--2---:R-:W1:Y:S02]  /*08a0*/  LDC.64 R2, c[0x0][0x590] ;  /* 0x00016400ff027b82 */ /* 0x004e640000000a00 */
[----:B-1----:R3:W5:Y:S01]  /*08b0*/  LDG.E R7, desc[UR22][R2.64] ;  /* 0x0000001602077981 */ /* 0x002762000c1e1900 */
[----:B------:R-:W-:Y:S05]  /*08c0*/  BRA `(.L_x_7) ;  /* 0x0000000000047947 */ /* 0x000fea0003800000 */
.L_x_8:
[----:B-1----:R-:W1:Y:S02]  /*08d0*/  LDC R7, c[0x0][0x584] ;  /* 0x00016100ff077b82 */ /* 0x002e640000000800 */
.L_x_7:
[----:B------:R-:W0:Y:S01]  /*08e0*/  S2UR UR11, SR_CTAID.Y ;  /* 0x00000000000b79c3 */ /* 0x000e220000002600 */
[----:B------:R-:W-:Y:S01]  /*08f0*/  ULDC UR5, c[0x0][0x65c] ;  /* 0x0001970000057ab9 */ /* 0x000fe20000000800 */
[----:B------:R-:W-:Y:S01]  /*0900*/  UISETP.NE.AND UP0, UPT, UR16, 0x2, UPT ;  /* 0x000000021000788c */ /* 0x000fe2000bf05270 */
[----:B------:R-:W-:Y:S01]  /*0910*/  PRMT R9, RZ, 0x7610, R9 ;  /* 0x00007610ff097816 */ /* 0x000fe20000000009 */
[----:B------:R-:W-:Y:S01]  /*0920*/  UISETP.NE.AND UP2, UPT, UR5, 0x1, UPT ;  /* 0x000000010500788c */ /* 0x000fe2000bf45270 */
[----:B------:R-:W-:-:S03]  /*0930*/  IMAD.MOV.U32 R4, RZ, RZ, -0x1 ;  /* 0xffffffffff047424 */ /* 0x000fc600078e00ff */
[----:B------:R-:W0:Y:S07]  /*0940*/  S2UR UR4, SR_CTAID.X ;  /* 0x00000000000479c3 */ /* 0x000e2e0000002500 */
[----:B------:R-:W-:Y:S01]  /*0950*/  @UP2 ULDC UR14, c[0x0][0x10] ;  /* 0x00000400000e2ab9 */ /* 0x000fe20000000800 */
[----:B------:R-:W-:Y:S01]  /*0960*/  @UP2 UMOV UR7, URZ ;  /* 0x0000003f00072c82 */ /* 0x000fe20008000000 */
[----:B------:R-:W-:Y:S01]  /*0970*/  @UP2 UMOV UR5, URZ ;  /* 0x0000003f00052c82 */ /* 0x000fe20008000000 */
[----:B------:R-:W-:Y:S01]  /*0980*/  @!UP2 ULDC UR10, c[0x0][0xc] ;  /* 0x00000300000aaab9 */ /* 0x000fe20000000800 */
[----:B--234-:R-:W2:Y:S01]  /*0990*/  LDC.64 R2, c[0x0][0x650] ;  /* 0x00019400ff027b82 */ /* 0x01cea20000000a00 */
[----:B0-----:R-:W-:-:S02]  /*09a0*/  @UP2 UMOV UR9, UR11 ;  /* 0x0000000b00092c82 */ /* 0x001fc40008000000 */
[----:B------:R-:W-:Y:S01]  /*09b0*/  @UP2 UMOV UR6, UR9 ;  /* 0x0000000900062c82 */ /* 0x000fe20008000000 */
[----:B------:R-:W-:Y:S01]  /*09c0*/  @!UP2 UMOV UR9, UR11 ;  /* 0x0000000b0009ac82 */ /* 0x000fe20008000000 */
[----:B------:R-:W-:-:S03]  /*09d0*/  @UP2 UIMAD.WIDE.U32 UR14, UR4, UR14, UR6 ;  /* 0x0000000e040e22a5 */ /* 0x000fc6000f8e0006 */
[----:B------:R-:W-:Y:S01]  /*09e0*/  ULDC UR6, c[0x0][0xc] ;  /* 0x0000030000067ab9 */ /* 0x000fe20000000800 */
[----:B------:R-:W-:Y:S01]  /*09f0*/  @UP2 UIADD3 UR15, UR15, UR5, URZ ;  /* 0x000000050f0f2290 */ /* 0x000fe2000fffe03f */
[----:B------:R-:W-:Y:S02]  /*0a00*/  ULDC UR7, c[0x0][0x10] ;  /* 0x0000040000077ab9 */ /* 0x000fe40000000800 */
[----:B------:R-:W-:Y:S01]  /*0a10*/  UMOV UR5, URZ ;  /* 0x0000003f00057c82 */ /* 0x000fe20008000000 */
[----:B------:R-:W-:Y:S02]  /*0a20*/  UIMAD.WIDE.U32 UR6, UR6, UR7, URZ ;  /* 0x00000007060672a5 */ /* 0x000fe4000f8e003f */
[----:B------:R-:W-:Y:S01]  /*0a30*/  @!UP2 UIMAD.WIDE.U32 UR10, UR10, UR9, UR4 ;  /* 0x000000090a0aa2a5 */ /* 0x000fe2000f8e0004 */
[----:B------:R-:W-:Y:S02]  /*0a40*/  ULDC UR12, c[0x0][0x14] ;  /* 0x00000500000c7ab9 */ /* 0x000fe40000000800 */
[----:B------:R-:W-:-:S02]  /*0a50*/  UIMAD.WIDE.U32 UR20, UR6, UR12, URZ ;  /* 0x0000000c061472a5 */ /* 0x000fc4000f8e003f */
[----:B------:R-:W-:Y:S02]  /*0a60*/  UIMAD UR7, UR7, UR12, URZ ;  /* 0x0000000c070772a4 */ /* 0x000fe4000f8e023f */
[----:B------:R-:W-:Y:S01]  /*0a70*/  @!UP2 UMOV UR14, UR10 ;  /* 0x0000000a000eac82 */ /* 0x000fe20008000000 */
[----:B------:R-:W-:Y:S01]  /*0a80*/  @!UP2 UMOV UR15, UR11 ;  /* 0x0000000b000fac82 */ /* 0x000fe20008000000 */
[----:B------:R-:W-:Y:S02]  /*0a90*/  UIADD3 UR7, UR21, UR7, URZ ;  /* 0x0000000715077290 */ /* 0x000fe4000fffe03f */
[----:B------:R-:W-:-:S04]  /*0aa0*/  UIADD3 UR6, UP1, UR14, UR20, URZ ;  /* 0x000000140e067290 */ /* 0x000fc8000ff3e03f */
[----:B------:R-:W-:Y:S02]  /*0ab0*/  UIADD3.X UR10, UR15, UR7, URZ, UP1, !UPT ;  /* 0x000000070f0a7290 */ /* 0x000fe40008ffe43f */
[----:B------:R-:W-:Y:S02]  /*0ac0*/  USEL UR6, UR6, UR14, !UP0 ;  /* 0x0000000e06067287 */ /* 0x000fe4000c000000 */
[----:B------:R-:W-:-:S04]  /*0ad0*/  USEL UR10, UR10, UR15, !UP0 ;  /* 0x0000000f0a0a7287 */ /* 0x000fc8000c000000 */
[----:B--2---:R-:W-:Y:S01]  /*0ae0*/  ISETP.LE.U32.AND P0, PT, R2, UR6, PT ;  /* 0x0000000602007c0c */ /* 0x004fe2000bf03070 */
[----:B------:R-:W-:Y:S02]  /*0af0*/  IMAD.MOV.U32 R2, RZ, RZ, -0x1 ;  /* 0xffffffffff027424 */ /* 0x000fe400078e00ff */
[----:B------:R-:W-:Y:S02]  /*0b00*/  IMAD.U32 R0, RZ, RZ, UR10 ;  /* 0x0000000aff007e24 */ /* 0x000fe4000f8e00ff */
[----:B------:R-:W-:-:S03]  /*0b10*/  IMAD.U32 R5, RZ, RZ, UR10 ;  /* 0x0000000aff057e24 */ /* 0x000fc6000f8e00ff */
[----:B------:R-:W-:Y:S01]  /*0b20*/  ISETP.GE.U32.AND.EX P0, PT, R0, R3, PT, P0 ;  /* 0x000000030000720c */ /* 0x000fe20003f06100 */
[----:B------:R-:W-:Y:S02]  /*0b30*/  IMAD.U32 R0, RZ, RZ, UR6 ;  /* 0x00000006ff007e24 */ /* 0x000fe4000f8e00ff */
[----:B------:R-:W-:-:S10]  /*0b40*/  IMAD.MOV.U32 R3, RZ, RZ, -0x1 ;  /* 0xffffffffff037424 */ /* 0x000fd400078e00ff */
[----:B------:R-:W-:Y:S05]  /*0b50*/  @P0 BRA `(.L_x_9) ;  /* 0x0000000400880947 */ /* 0x000fea0003800000 */
[----:B------:R-:W-:Y:S01]  /*0b60*/  I2FP.F32.U32 R2, UR4 ;  /* 0x0000000400027c45 */ /* 0x000fe20008201000 */
[----:B------:R-:W-:Y:S01]  /*0b70*/  ULDC.64 UR18, c[0x0][0x628] ;  /* 0x00018a0000127ab9 */ /* 0x000fe20000000a00 */
[----:B------:R-:W-:Y:S01]  /*0b80*/  ULDC UR6, c[0x0][0x150] ;  /* 0x0000540000067ab9 */ /* 0x000fe20000000800 */
[----:B------:R-:W-:Y:S01]  /*0b90*/  ISETP.NE.U32.AND P0, PT, RZ, UR18, PT ;  /* 0x00000012ff007c0c */ /* 0x000fe2000bf05070 */
[----:B------:R-:W-:Y:S01]  /*0ba0*/  ULDC UR25, c[0x0][0x630] ;  /* 0x00018c0000197ab9 */ /* 0x000fe20000000800 */
[----:B------:R-:W-:Y:S01]  /*0bb0*/  FMUL R2, R2, UR6 ;  /* 0x0000000602027c20 */ /* 0x000fe20008400000 */
[----:B------:R-:W-:Y:S01]  /*0bc0*/  R2UR UR26, R0 ;  /* 0x00000000001a72ca */ /* 0x000fe200000e0000 */
[----:B------:R-:W-:Y:S01]  /*0bd0*/  ULDC UR28, c[0x0][0x154] ;  /* 0x00005500001c7ab9 */ /* 0x000fe20000000800 */
[----:B------:R-:W-:Y:S01]  /*0be0*/  ISETP.NE.AND.EX P0, PT, RZ, UR19, PT, P0 ;  /* 0x00000013ff007c0c */ /* 0x000fe2000bf05300 */
[----:B------:R0:W2:Y:S01]  /*0bf0*/  F2I.U32.TRUNC.NTZ R3, R2 ;  /* 0x0000000200037305 */ /* 0x0000a2000020f000 */
[----:B------:R-:W-:-:S02]  /*0c00*/  R2UR UR27, R5 ;  /* 0x00000000051b72ca */ /* 0x000fc400000e0000 */
[----:B------:R-:W-:Y:S02]  /*0c10*/  R2UR UR10, R0 ;  /* 0x00000000000a72ca */ /* 0x000fe400000e0000 */
[----:B------:R-:W-:-:S07]  /*0c20*/  R2UR UR11, R5 ;  /* 0x00000000050b72ca */ /* 0x000fce00000e0000 */
[----:B0-----:R-:W-:Y:S08]  /*0c30*/  @!P0 BRA `(.L_x_10) ;  /* 0x0000000000308947 */ /* 0x001ff00003800000 */
[----:B------:R-:W-:Y:S01]  /*0c40*/  R2UR UR10, R0 ;  /* 0x00000000000a72ca */ /* 0x000fe200000e0000 */
[----:B------:R-:W-:Y:S01]  /*0c50*/  ULDC UR6, c[0x0][0x634] ;  /* 0x00018d0000067ab9 */ /* 0x000fe20000000800 */
[----:B------:R-:W-:-:S11]  /*0c60*/  R2UR UR12, R5 ;  /* 0x00000000050c72ca */ /* 0x000fd600000e0000 */
[----:B------:R-:W-:-:S04]  /*0c70*/  UIADD3 UR6, UP1, UR10, UR6, URZ ;  /* 0x000000060a067290 */ /* 0x000fc8000ff3e03f */
[----:B------:R-:W-:-:S04]  /*0c80*/  UIADD3.X UR12, URZ, UR12, URZ, UP1, !UPT ;  /* 0x0000000c3f0c7290 */ /* 0x000fc80008ffe43f */
[----:B------:R-:W-:-:S04]  /*0c90*/  UIMAD.WIDE.U32 UR10, UR12, UR18, URZ ;  /* 0x000000120c0a72a5 */ /* 0x000fc8000f8e003f */
[----:B------:R-:W-:Y:S02]  /*0ca0*/  UIMAD.WIDE.U32 UR14, UP1, UR6, UR19, UR10 ;  /* 0x00000013060e72a5 */ /* 0x000fe4000f82000a */
[----:B------:R-:W-:Y:S02]  /*0cb0*/  UIMAD.WIDE.U32 UR10, UR6, UR18, URZ ;  /* 0x00000012060a72a5 */ /* 0x000fe4000f8e003f */
[----:B------:R-:W-:Y:S02]  /*0cc0*/  UIADD3.X UR17, URZ, URZ, URZ, UP1, !UPT ;  /* 0x0000003f3f117290 */ /* 0x000fe40008ffe43f */
[----:B------:R-:W-:Y:S01]  /*0cd0*/  UIADD3 URZ, UP1, UR11, UR14, URZ ;  /* 0x0000000e0b3f7290 */ /* 0x000fe2000ff3e03f */
[----:B------:R-:W-:-:S03]  /*0ce0*/  UMOV UR16, UR15 ;  /* 0x0000000f00107c82 */ /* 0x000fc60008000000 */
[----:B------:R-:W-:-:S12]  /*0cf0*/  UIMAD.WIDE.U32.X UR10, UR12, UR19, UR16, UP1 ;  /* 0x000000130c0a72a5 */ /* 0x000fd800088e0410 */
.L_x_10:
[----:B------:R-:W-:Y:S01]  /*0d00*/  USHF.R.U64 UR5, UR10, UR25, UR11 ;  /* 0x000000190a057299 */ /* 0x000fe2000800120b */
[----:B------:R-:W-:Y:S01]  /*0d10*/  I2FP.F32.U32 R2, UR9 ;  /* 0x0000000900027c45 */ /* 0x000fe20008201000 */
[----:B------:R-:W-:Y:S01]  /*0d20*/  USHF.R.U32.HI UR6, URZ, UR25, UR11 ;  /* 0x000000193f067299 */ /* 0x000fe2000801160b */
[----:B--2---:R-:W-:Y:S01]  /*0d30*/  R2UR UR16, R3 ;  /* 0x00000000031072ca */ /* 0x004fe200000e0000 */
[----:B------:R-:W-:Y:S02]  /*0d40*/  UIADD3 UR19, UP1, URZ, -UR5, URZ ;  /* 0x800000053f137290 */ /* 0x000fe4000ff3e03f */
[----:B------:R-:W-:Y:S01]  /*0d50*/  FMUL R2, R2, UR28 ;  /* 0x0000001c02027c20 */ /* 0x000fe20008400000 */
[----:B------:R-:W-:Y:S01]  /*0d60*/  ULDC.64 UR10, c[0x0][0x620] ;  /* 0x00018800000a7ab9 */ /* 0x000fe20000000a00 */
[----:B------:R-:W-:Y:S01]  /*0d70*/  UIADD3.X UR6, URZ, ~UR6, URZ, UP1, !UPT ;  /* 0x800000063f067290 */ /* 0x000fe20008ffe43f */
[----:B------:R-:W-:Y:S01]  /*0d80*/  UMOV UR14, UR26 ;  /* 0x0000001a000e7c82 */ /* 0x000fe20008000000 */
[----:B------:R-:W-:-:S02]  /*0d90*/  UMOV UR15, UR27 ;  /* 0x0000001b000f7c82 */ /* 0x000fc40008000000 */
[----:B------:R-:W-:Y:S01]  /*0da0*/  UIMAD UR6, UR6, UR10, URZ ;  /* 0x0000000a060672a4 */ /* 0x000fe2000f8e023f */
[----:B------:R-:W0:Y:S01]  /*0db0*/  F2I.U32.TRUNC.NTZ R2, R2 ;  /* 0x0000000200027305 */ /* 0x000e22000020f000 */
[----:B------:R-:W-:Y:S02]  /*0dc0*/  UIMAD.WIDE.U32 UR14, UR19, UR10, UR14 ;  /* 0x0000000a130e72a5 */ /* 0x000fe4000f8e000e */
[----:B------:R-:W-:Y:S01]  /*0dd0*/  UIMAD UR19, UR19, UR11, UR6 ;  /* 0x0000000b131372a4 */ /* 0x000fe2000f8e0206 */
[----:B------:R-:W-:Y:S01]  /*0de0*/  ULDC UR30, c[0x0][0x658] ;  /* 0x00019600001e7ab9 */ /* 0x000fe20000000800 */
[----:B------:R-:W-:Y:S02]  /*0df0*/  UMOV UR28, 0xffffffff ;  /* 0xffffffff001c7882 */ /* 0x000fe40000000000 */
[----:B------:R-:W-:Y:S01]  /*0e00*/  UIADD3 UR19, UR15, UR19, URZ ;  /* 0x000000130f137290 */ /* 0x000fe2000fffe03f */
[----:B------:R-:W-:Y:S01]  /*0e10*/  ULDC UR25, c[0x0][0x618] ;  /* 0x0001860000197ab9 */ /* 0x000fe20000000800 */
[----:B------:R-:W-:Y:S01]  /*0e20*/  ULDC.64 UR10, c[0x0][0x640] ;  /* 0x00019000000a7ab9 */ /* 0x000fe20000000a00 */
[----:B------:R-:W-:Y:S01]  /*0e30*/  USHF.L.U32 UR15, UR28, UR30, URZ ;  /* 0x0000001e1c0f7299 */ /* 0x000fe2000800063f */
[----:B------:R-:W-:Y:S01]  /*0e40*/  ISETP.NE.U32.AND P0, PT, RZ, UR10, PT ;  /* 0x0000000aff007c0c */ /* 0x000fe2000bf05070 */
[----:B------:R-:W-:-:S02]  /*0e50*/  USHF.R.U64 UR28, UR14, UR25, UR19 ;  /* 0x000000190e1c7299 */ /* 0x000fc40008001213 */
[----:B------:R-:W-:Y:S01]  /*0e60*/  USHF.R.U32.HI UR14, URZ, UR25, UR19 ;  /* 0x000000193f0e7299 */ /* 0x000fe20008011613 */
[----:B0-----:R-:W-:Y:S01]  /*0e70*/  R2UR UR18, R2 ;  /* 0x00000000021272ca */ /* 0x001fe200000e0000 */
[----:B------:R-:W-:Y:S01]  /*0e80*/  ULDC UR27, c[0x0][0x608] ;  /* 0x00018200001b7ab9 */ /* 0x000fe20000000800 */
[----:B------:R-:W-:Y:S01]  /*0e90*/  ISETP.NE.AND.EX P0, PT, RZ, UR11, PT, P0 ;  /* 0x0000000bff007c0c */ /* 0x000fe2000bf05300 */
[----:B------:R-:W-:Y:S02]  /*0ea0*/  USHF.R.U64 UR32, UR28, UR27, UR14 ;  /* 0x0000001b1c207299 */ /* 0x000fe4000800120e */
[----:B------:R-:W-:Y:S01]  /*0eb0*/  USHF.R.U32.HI UR14, URZ, UR27, UR14 ;  /* 0x0000001b3f0e7299 */ /* 0x000fe2000801160e */
[----:B------:R-:W-:Y:S01]  /*0ec0*/  UMOV UR26, 0x1 ;  /* 0x00000001001a7882 */ /* 0x000fe20000000000 */
[----:B------:R-:W-:Y:S02]  /*0ed0*/  UIADD3 UR16, -UR16, URZ, URZ ;  /* 0x0000003f10107290 */ /* 0x000fe4000fffe13f */
[----:B------:R-:W-:-:S02]  /*0ee0*/  USHF.R.U64 UR33, UR32, UR30, UR14 ;  /* 0x0000001e20217299 */ /* 0x000fc4000800120e */
[----:B------:R-:W-:Y:S01]  /*0ef0*/  USHF.L.U32 UR25, UR26, UR30, URZ ;  /* 0x0000001e1a197299 */ /* 0x000fe2000800063f */
[----:B------:R-:W-:Y:S01]  /*0f00*/  ULDC UR17, c[0x0][0x144] ;  /* 0x0000510000117ab9 */ /* 0x000fe20000000800 */
[----:B------:R-:W-:Y:S01]  /*0f10*/  ULDC UR6, c[0x0][0x600] ;  /* 0x0001800000067ab9 */ /* 0x000fe20000000800 */
[----:B------:R-:W-:Y:S02]  /*0f20*/  ULOP3.LUT UR26, URZ, UR15, URZ, 0x33, !UPT ;  /* 0x0000000f3f1a7292 */ /* 0x000fe4000f8e333f */
[----:B------:R-:W-:Y:S02]  /*0f30*/  USHF.R.U32.HI UR15, URZ, UR30, UR14 ;  /* 0x0000001e3f0f7299 */ /* 0x000fe4000801160e */
[----:B------:R-:W-:Y:S02]  /*0f40*/  UIADD3 UR12, UR6, -0x1, URZ ;  /* 0xffffffff060c7890 */ /* 0x000fe4000fffe03f */
[----:B------:R-:W-:Y:S02]  /*0f50*/  UIADD3 UR29, -UR18, URZ, URZ ;  /* 0x0000003f121d7290 */ /* 0x000fe4000fffe13f */
[----:B------:R-:W-:Y:S01]  /*0f60*/  UIMAD UR4, UR17, UR16, UR4 ;  /* 0x00000010110472a4 */ /* 0x000fe2000f8e0204 */
[----:B------:R-:W-:Y:S01]  /*0f70*/  ULDC UR34, c[0x0][0x148] ;  /* 0x0000520000227ab9 */ /* 0x000fe20000000800 */
[----:B------:R-:W-:Y:S01]  /*0f80*/  ULDC UR30, c[0x0][0x648] ;  /* 0x00019200001e7ab9 */ /* 0x000fe20000000800 */
[----:B------:R-:W-:Y:S01]  /*0f90*/  ULDC UR31, c[0x0][0x638] ;  /* 0x00018e00001f7ab9 */ /* 0x000fe20000000800 */
[----:B------:R-:W-:Y:S01]  /*0fa0*/  UMOV UR14, UR33 ;  /* 0x00000021000e7c82 */ /* 0x000fe20008000000 */
[----:B------:R-:W-:Y:S07]  /*0fb0*/  @!P0 BRA `(.L_x_11) ;  /* 0x0000000000308947 */ /* 0x000fee0003800000 */
[----:B------:R-:W-:Y:S02]  /*0fc0*/  ULDC UR18, c[0x0][0x64c] ;  /* 0x0001930000127ab9 */ /* 0x000fe40000000800 */
        /* <DEDUP_REMOVED lines=8> */
[----:B------:R-:W-:-:S07]  /*1050*/  UIMAD.WIDE.U32.X UR10, UR27, UR11, UR18, UP1 ;  /* 0x0000000b1b0a72a5 */ /* 0x000fce00088e0412 */
[----:B------:R-:W-:Y:S01]  /*1060*/  UMOV UR14, UR10 ;  /* 0x0000000a000e7c82 */ /* 0x000fe20008000000 */
[----:B------:R-:W-:-:S05]  /*1070*/  UMOV UR15, UR11 ;  /* 0x0000000b000f7c82 */ /* 0x000fca0008000000 */
.L_x_11:
[----:B------:R-:W-:Y:S01]  /*1080*/  USHF.R.U64 UR10, UR14, UR30, UR15 ;  /* 0x0000001e0e0a7299 */ /* 0x000fe2000800120f */
[----:B------:R-:W-:Y:S01]  /*1090*/  IMAD.MOV.U32 R9, RZ, RZ, 0x1 ;  /* 0x00000001ff097424 */ /* 0x000fe200078e00ff */
[----:B------:R-:W-:Y:S01]  /*10a0*/  @UP2 UIMAD UR4, UR34, UR29, UR9 ;  /* 0x0000001d220422a4 */ /* 0x000fe2000f8e0209 */
[----:B------:R-:W-:Y:S01]  /*10b0*/  IMAD.U32 R4, RZ, RZ, UR5 ;  /* 0x00000005ff047e24 */ /* 0x000fe2000f8e00ff */
[----:B------:R-:W-:Y:S02]  /*10c0*/  ULOP3.LUT UR26, UR32, UR26, URZ, 0xc0, !UPT ;  /* 0x0000001a201a7292 */ /* 0x000fe4000f8ec03f */
[----:B------:R-:W-:Y:S02]  /*10d0*/  UIADD3 UR9, -UR10, URZ, URZ ;  /* 0x0000003f0a097290 */ /* 0x000fe4000fffe13f */
[----:B------:R-:W-:Y:S02]  /*10e0*/  ULOP3.LUT UR12, UR28, UR12, URZ, 0xc0, !UPT ;  /* 0x0000000c1c0c7292 */ /* 0x000fe4000f8ec03f */
[----:B------:R-:W-:-:S02]  /*10f0*/  UIMAD UR25, UR25, UR10, UR26 ;  /* 0x0000000a191972a4 */ /* 0x000fc4000f8e021a */
[----:B------:R-:W-:Y:S01]  /*1100*/  UIMAD UR9, UR9, UR31, UR33 ;  /* 0x0000001f090972a4 */ /* 0x000fe2000f8e0221 */
[----:B------:R-:W-:Y:S02]  /*1110*/  ULDC UR10, c[0x0][0x610] ;  /* 0x00018400000a7ab9 */ /* 0x000fe40000000800 */
[----:B------:R-:W-:Y:S02]  /*1120*/  UIMAD UR4, UR25, UR10, UR4 ;  /* 0x0000000a190472a4 */ /* 0x000fe4000f8e0204 */
[----:B------:R-:W-:-:S04]  /*1130*/  UIMAD UR9, UR9, UR6, UR12 ;  /* 0x00000006090972a4 */ /* 0x000fc8000f8e020c */
[----:B------:R-:W-:Y:S02]  /*1140*/  USEL UR6, UR9, UR4, !UP2 ;  /* 0x0000000409067287 */ /* 0x000fe4000d000000 */
[----:B------:R-:W-:-:S04]  /*1150*/  USEL UR4, UR4, UR9, !UP2 ;  /* 0x0000000904047287 */ /* 0x000fc8000d000000 */
[----:B------:R-:W-:Y:S02]  /*1160*/  IMAD.U32 R3, RZ, RZ, UR6 ;  /* 0x00000006ff037e24 */ /* 0x000fe4000f8e00ff */
[----:B------:R-:W-:-:S07]  /*1170*/  IMAD.U32 R2, RZ, RZ, UR4 ;  /* 0x00000004ff027e24 */ /* 0x000fce000f8e00ff */
.L_x_9:
[----:B------:R-:W-:Y:S02]  /*1180*/  ULDC UR4, c[0x0][0x28c] ;  /* 0x0000a30000047ab9 */ /* 0x000fe40000000800 */
[----:B------:R-:W-:-:S04]  /*1190*/  UIADD3 UR4, UR4, 0x3f, URZ ;  /* 0x0000003f04047890 */ /* 0x000fc8000fffe03f */
[----:B------:R-:W-:-:S04]  /*11a0*/  USHF.R.S32.HI UR5, URZ, 0x1f, UR4 ;  /* 0x0000001f3f057899 */ /* 0x000fc80008011404 */
[----:B------:R-:W-:-:S04]  /*11b0*/  ULEA.HI UR5, UR5, UR4, URZ, 0x6 ;  /* 0x0000000405057291 */ /* 0x000fc8000f8f303f */
[----:B------:R-:W-:Y:S01]  /*11c0*/  USHF.R.S32.HI UR14, URZ, 0x6, UR5 ;  /* 0x000000063f0e7899 */ /* 0x000fe20008011405 */
[----:B------:R-:W-:Y:S11]  /*11d0*/  @!P1 BRA `(.L_x_12) ;  /* 0x0000004400349947 */ /* 0x000ff60003800000 */
[----:B------:R-:W-:-:S06]  /*11e0*/  UISETP.GT.U32.AND UP1, UPT, UR24, 0x1, UPT ;  /* 0x000000011800788c */ /* 0x000fcc000bf24070 */
[----:B------:R-:W-:-:S13]  /*11f0*/  PLOP3.LUT P0, PT, PT, PT, UP1, 0x80, 0x0 ;  /* 0x000000000000781c */ /* 0x000fda0003f0f018 */
[----:B------:R-:W-:Y:S05]  /*1200*/  @P0 EXIT ;  /* 0x000000000000094d */ /* 0x000fea0003800000 */
.L_x_13:
[----:B------:R-:W-:-:S08]  /*1210*/  NOP ;  /* 0x0000000000007918 */ /* 0x000fd00000000000 */
[----:B------:R-:W0:Y:S02]  /*1220*/  USETMAXREG.TRY_ALLOC.CTAPOOL UP1, 0xe8 ;  /* 0x000000e8000079c8 */ /* 0x000e240008020600 */
[----:B0-----:R-:W-:-:S13]  /*1230*/  PLOP3.LUT P0, PT, PT, PT, UP1, 0x80, 0x0 ;  /* 0x000000000000781c */ /* 0x001fda0003f0f018 */
[----:B------:R-:W-:Y:S05]  /*1240*/  @!P0 BRA `(.L_x_13) ;  /* 0xfffffffc00f08947 */ /* 0x000fea000383ffff */
[----:B------:R-:W-:-:S13]  /*1250*/  LOP3.LUT P0, RZ, R9, 0xff, RZ, 0xc0, !PT ;  /* 0x000000ff09ff7812 */ /* 0x000fda000780c0ff */
[----:B------:R-:W-:Y:S05]  /*1260*/  @!P0 EXIT ;  /* 0x000000000000894d */ /* 0x000fea0003800000 */
[----:B------:R-:W0:Y:S01]  /*1270*/  S2UR UR5, SR_CgaCtaId ;  /* 0x00000000000579c3 */ /* 0x000e220000008800 */
[----:B------:R-:W-:Y:S01]  /*1280*/  SHF.R.S32.HI R9, RZ, 0x1f, R14 ;  /* 0x0000001fff097819 */ /* 0x000fe2000001140e */
[----:B------:R-:W-:Y:S01]  /*1290*/  USHF.R.U32.HI UR4, URZ, 0x2, UR14 ;  /* 0x000000023f047899 */ /* 0x000fe2000801160e */
[----:B------:R-:W-:Y:S02]  /*12a0*/  UMOV UR12, 0x400 ;  /* 0x00000400000c7882 */ /* 0x000fe40000000000 */
[CC--:B------:R-:W-:Y:S01]  /*12b0*/  LEA.HI R8, R9.reuse, R14.reuse, RZ, 0x2 ;  /* 0x0000000e09087211 */ /* 0x0c0fe200078f10ff */
[----:B------:R-:W-:Y:S01]  /*12c0*/  ULOP3.LUT UR15, UR14, 0x3, URZ, 0xc0, !UPT ;  /* 0x000000030e0f7892 */ /* 0x000fe2000f8ec03f */
[----:B------:R-:W-:Y:S01]  /*12d0*/  LEA.HI R12, R9, R14, RZ, 0x5 ;  /* 0x0000000e090c7211 */ /* 0x000fe200078f28ff */
[----:B------:R-:W-:Y:S01]  /*12e0*/  ULOP3.LUT UR4, UR4, 0x1, URZ, 0xc0, !UPT ;  /* 0x0000000104047892 */ /* 0x000fe2000f8ec03f */
[--C-:B------:R-:W-:Y:S01]  /*12f0*/  SHF.R.S32.HI R11, RZ, 0x2, R8.reuse ;  /* 0x00000002ff0b7819 */ /* 0x100fe20000011408 */
[----:B------:R-:W-:Y:S01]  /*1300*/  USEL UR15, UR15, URZ, !UP0 ;  /* 0x0000003f0f0f7287 */ /* 0x000fe2000c000000 */
[----:B------:R-:W-:Y:S01]  /*1310*/  SHF.R.S32.HI R10, RZ, 0x1f, R8 ;  /* 0x0000001fff0a7819 */ /* 0x000fe20000011408 */
[----:B------:R-:W-:Y:S01]  /*1320*/  UISETP.EQ.U32.AND UP0, UPT, UR4, 0x1, !UP0 ;  /* 0x000000010400788c */ /* 0x000fe2000c702070 */
[----:B------:R-:W-:Y:S01]  /*1330*/  LOP3.LUT R9, R8, 0xfffffffc, RZ, 0xc0, !PT ;  /* 0xfffffffc08097812 */ /* 0x000fe200078ec0ff */
[----:B------:R-:W-:Y:S01]  /*1340*/  UISETP.LT.AND UP1, UPT, UR14, 0x1, UPT ;  /* 0x000000010e00788c */ /* 0x000fe2000bf21270 */
[----:B------:R-:W-:Y:S01]  /*1350*/  LEA.HI R10, R10, R11, RZ, 0x3 ;  /* 0x0000000b0a0a7211 */ /* 0x000fe200078f18ff */
[----:B------:R-:W-:Y:S01]  /*1360*/  ULDC UR6, c[0x0][0x284] ;  /* 0x0000a10000067ab9 */ /* 0x000fe20000000800 */
[----:B------:R-:W-:Y:S01]  /*1370*/  ULOP3.LUT UR31, UR13, 0x1, URZ, 0xfc, !UPT ;  /* 0x000000010d1f7892 */ /* 0x000fe2000f8efc3f */
[----:B------:R-:W-:Y:S01]  /*1380*/  IMAD.IADD R14, R14, 0x1, -R9 ;  /* 0x000000010e0e7824 */ /* 0x000fe200078e0a09 */
[----:B------:R-:W-:Y:S01]  /*1390*/  LOP3.LUT R8, R10, 0xfffffff8, RZ, 0xc0, !PT ;  /* 0xfffffff80a087812 */ /* 0x000fe200078ec0ff */
[----:B------:R-:W-:Y:S01]  /*13a0*/  VIADD R10, R15, 0xffffffff ;  /* 0xffffffff0f0a7836 */ /* 0x000fe20000000000 */
[----:B------:R-:W-:-:S02]  /*13b0*/  USEL UR16, UR14, 0x1, UP1 ;  /* 0x000000010e107887 */ /* 0x000fc40008800000 */
[----:B------:R-:W-:Y:S01]  /*13c0*/  USHF.L.U32 UR32, UR14, 0x1, URZ ;  /* 0x000000010e207899 */ /* 0x000fe2000800063f */
[----:B------:R-:W-:Y:S01]  /*13d0*/  IMAD.IADD R8, R11, 0x1, -R8 ;  /* 0x000000010b087824 */ /* 0x000fe200078e0a08 */
[----:B0-----:R-:W-:Y:S01]  /*13e0*/  ULEA UR12, UR5, UR12, 0x18 ;  /* 0x0000000c050c7291 */ /* 0x001fe2000f8ec03f */
[C---:B------:R-:W-:Y:S01]  /*13f0*/  ISETP.NE.AND P0, PT, R10.reuse, RZ, PT ;  /* 0x000000ff0a00720c */ /* 0x040fe20003f05270 */
[----:B------:R-:W-:Y:S01]  /*1400*/  IMAD.SHL.U32 R10, R10, 0x8, RZ ;  /* 0x000000080a0a7824 */ /* 0x000fe200078e00ff */
[----:B------:R-:W-:Y:S01]  /*1410*/  SHF.R.S32.HI R11, RZ, 0x5, R12 ;  /* 0x00000005ff0b7819 */ /* 0x000fe2000001140c */
[----:B------:R-:W-:Y:S01]  /*1420*/  UIADD3 UR4, UR12, 0x4180, URZ ;  /* 0x000041800c047890 */ /* 0x000fe2000fffe03f */
[--C-:B------:R-:W-:Y:S01]  /*1430*/  SHF.R.S32.HI R9, RZ, 0x1f, R8.reuse ;  /* 0x0000001fff097819 */ /* 0x100fe20000011408 */
[----:B------:R-:W-:Y:S01]  /*1440*/  UIADD3 UR5, UR12, 0x180, URZ ;  /* 0x000001800c057890 */ /* 0x000fe2000fffe03f */
[----:B------:R-:W-:Y:S01]  /*1450*/  LOP3.LUT R10, R10, 0x8, RZ, 0xc0, !PT ;  /* 0x000000080a0a7812 */ /* 0x000fe200078ec0ff */
[----:B------:R-:W-:Y:S01]  /*1460*/  UIADD3 UR33, UR12, 0x50, URZ ;  /* 0x000000500c217890 */ /* 0x000fe2000fffe03f */
[C-C-:B------:R-:W-:Y:S01]  /*1470*/  IMAD R19, R11.reuse, -0x10, -R8.reuse ;  /* 0xfffffff00b137824 */ /* 0x140fe200078e0a08 */
[----:B------:R-:W-:Y:S01]  /*1480*/  USHF.R.U32.HI UR4, URZ, 0x4, UR4 ;  /* 0x000000043f047899 */ /* 0x000fe20008011604 */
[----:B------:R-:W-:Y:S01]  /*1490*/  IMAD.WIDE R8, R11, 0x10, R8 ;  /* 0x000000100b087825 */ /* 0x000fe200078e0208 */
[----:B------:R-:W-:Y:S01]  /*14a0*/  USHF.R.U32.HI UR5, URZ, 0x4, UR5 ;  /* 0x000000043f057899 */ /* 0x000fe20008011605 */
[----:B------:R-:W-:Y:S01]  /*14b0*/  SEL R84, RZ, 0x1, P0 ;  /* 0x00000001ff547807 */ /* 0x000fe20000000000 */
[----:B------:R-:W-:Y:S01]  /*14c0*/  ULOP3.LUT UR4, UR4, 0x3fff, URZ, 0xc0, !UPT ;  /* 0x00003fff04047892 */ /* 0x000fe2000f8ec03f */
[----:B------:R-:W-:Y:S01]  /*14d0*/  LEA R15, R15, UR33, 0x3 ;  /* 0x000000210f0f7c11 */ /* 0x000fe2000f8e18ff */
[----:B------:R-:W-:Y:S01]  /*14e0*/  ULOP3.LUT UR5, UR5, 0x3fff, URZ, 0xc0, !UPT ;  /* 0x00003fff05057892 */ /* 0x000fe2000f8ec03f */
[C---:B------:R-:W-:Y:S01]  /*14f0*/  LOP3.LUT R85, R10.reuse, 0x8, RZ, 0x3c, !PT ;  /* 0x000000080a557812 */ /* 0x040fe200078e3cff */
[----:B------:R-:W-:Y:S01]  /*1500*/  VIADD R19, R19, UR6 ;  /* 0x0000000613137c36 */ /* 0x000fe20008000000 */
[----:B------:R-:W-:Y:S01]  /*1510*/  LOP3.LUT R18, R10, 0x18, RZ, 0x3c, !PT ;  /* 0x000000180a127812 */ /* 0x000fe200078e3cff */
[----:B------:R-:W-:-:S02]  /*1520*/  UIADD3 UR16, -UR16, UR14, URZ ;  /* 0x0000000e10107290 */ /* 0x000fc4000fffe13f */
[----:B------:R-:W-:Y:S02]  /*1530*/  USEL UR17, URZ, 0x1, !UP0 ;  /* 0x000000013f117887 */ /* 0x000fe4000c000000 */
[----:B------:R-:W-:Y:S02]  /*1540*/  ULOP3.LUT UR18, UR4, 0x10000, URZ, 0xfc, !UPT ;  /* 0x0001000004127892 */ /* 0x000fe4000f8efc3f */
[----:B------:R-:W-:-:S12]  /*1550*/  ULOP3.LUT UR19, UR5, 0x10000, URZ, 0xfc, !UPT ;  /* 0x0001000005137892 */ /* 0x000fd8000f8efc3f */
.L_x_104:
[----:B------:R-:W-:Y:S01]  /*1560*/  SHF.L.U32 R10, R84, 0x1f, RZ ;  /* 0x0000001f540a7819 */ /* 0x000fe200000006ff */
[----:B------:R-:W0:Y:S01]  /*1570*/  LDC R11, c[0x0][0x28c] ;  /* 0x0000a300ff0b7b82 */ /* 0x000e220000000800 */
[----:B------:R-:W-:Y:S01]  /*1580*/  UMOV UR4, URZ ;  /* 0x0000003f00047c82 */ /* 0x000fe20008000000 */
[----:B------:R-:W-:Y:S01]  /*1590*/  UMOV UR24, UR15 ;  /* 0x0000000f00187c82 */ /* 0x000fe20008000000 */
[----:B------:R-:W2:Y:S01]  /*15a0*/  SYNCS.PHASECHK.TRANS64.TRYWAIT P0, [R15+URZ+-0x8], R10 ;  /* 0xfffff80a0f0075a7 */ /* 0x000ea2000800017f */
[----:B0-----:R-:W-:Y:S01]  /*15b0*/  ISETP.GE.AND P1, PT, R11, 0x1, PT ;  /* 0x000000010b00780c */ /* 0x001fe20003f26270 */
[----:B-12-4-:R-:W-:-:S12]  /*15c0*/  @!P0 BRA `(.L_x_14) ;  /* 0x0000005000288947 */ /* 0x016fd80003800000 */
.L_x_126:
[----:B------:R-:W-:Y:S01]  /*15d0*/  UMOV UR5, URZ ;  /* 0x0000003f00057c82 */ /* 0x000fe20008000000 */
[----:B------:R-:W-:Y:S01]  /*15e0*/  UMOV UR6, URZ ;  /* 0x0000003f00067c82 */ /* 0x000fe20008000000 */
[----:B------:R-:W-:Y:S02]  /*15f0*/  CS2R R20, SRZ ;  /* 0x0000000000147805 */ /* 0x000fe4000001ff00 */
[----:B------:R-:W-:Y:S02]  /*1600*/  CS2R R22, SRZ ;  /* 0x0000000000167805 */ /* 0x000fe4000001ff00 */
[----:B------:R-:W-:Y:S02]  /*1610*/  CS2R R56, SRZ ;  /* 0x0000000000387805 */ /* 0x000fe4000001ff00 */
[----:B------:R-:W-:Y:S02]  /*1620*/  CS2R R58, SRZ ;  /* 0x00000000003a7805 */ /* 0x000fe4000001ff00 */
[----:B------:R-:W-:-:S02]  /*1630*/  CS2R R60, SRZ ;  /* 0x00000000003c7805 */ /* 0x000fc4000001ff00 */
[----:B------:R-:W-:Y:S02]  /*1640*/  CS2R R62, SRZ ;  /* 0x00000000003e7805 */ /* 0x000fe4000001ff00 */
        /* <DEDUP_REMOVED lines=9> */
[----:B------:R-:W-:Y:S01]  /*16e0*/  CS2R R82, SRZ ;  /* 0x0000000000527805 */ /* 0x000fe2000001ff00 */
[----:B------:R-:W-:Y:S01]  /*16f0*/  IMAD.U32 R13, RZ, RZ, UR17 ;  /* 0x00000011ff0d7e24 */ /* 0x000fe2000f8e00ff */
        /* <DEDUP_REMOVED lines=15> */
[----:B------:R-:W-:Y:S01]  /*17f0*/  CS2R R54, SRZ ;  /* 0x0000000000367805 */ /* 0x000fe2000001ff00 */
[----:B------:R-:W-:Y:S06]  /*1800*/  @!P1 BRA `(.L_x_15) ;  /* 0x00000004005c9947 */ /* 0x000fec0003800000 */
[----:B------:R-:W-:-:S06]  /*1810*/  UISETP.NE.AND UP0, UPT, UR31, 0x3, UPT ;  /* 0x000000031f00788c */ /* 0x000fcc000bf05270 */
[----:B------:R-:W-:-:S13]  /*1820*/  PLOP3.LUT P1, PT, PT, PT, UP0, 0x80, 0x0 ;  /* 0x000000000000781c */ /* 0x000fda0003f2f008 */
[----:B------:R-:W-:Y:S05]  /*1830*/  @!P1 BRA `(.L_x_16) ;  /* 0x0000000000049947 */ /* 0x000fea0003800000 */
[----:B------:R-:W-:Y:S01]  /*1840*/  BPT.TRAP 0x1 ;  /* 0x000000040000795c */ /* 0x000fe20000300000 */
.L_x_16:
[----:B------:R-:W-:Y:S01]  /*1850*/  ULEA UR4, UR15, UR12, 0x3 ;  /* 0x0000000c0f047291 */ /* 0x000fe2000f8e183f */
[----:B0-----:R-:W-:-:S05]  /*1860*/  IMAD.U32 R10, RZ, RZ, UR17 ;  /* 0x00000011ff0a7e24 */ /* 0x001fca000f8e00ff */
[----:B------:R-:W-:-:S04]  /*1870*/  SHF.L.U32 R10, R10, 0x1f, RZ ;  /* 0x0000001f0a0a7819 */ /* 0x000fc800000006ff */
[----:B------:R0:W2:Y:S01]  /*1880*/  SYNCS.PHASECHK.TRANS64.TRYWAIT P0, [UR4], R10 ;  /* 0x0000000aff0075a7 */ /* 0x0000a20008000144 */
[----:B------:R-:W-:Y:S05]  /*1890*/  @!P1 BRA `(.L_x_17) ;  /* 0x0000000000049947 */ /* 0x000fea0003800000 */
[----:B------:R-:W-:Y:S01]  /*18a0*/  BPT.TRAP 0x1 ;  /* 0x000000040000795c */ /* 0x000fe20000300000 */
.L_x_17:
[----:B--2---:R-:W-:Y:S05]  /*18b0*/  @P0 BRA `(.L_x_18) ;  /* 0x0000000000080947 */ /* 0x004fea0003800000 */
[----:B------:R-:W2:Y:S02]  /*18c0*/  SYNCS.PHASECHK.TRANS64.TRYWAIT P0, [UR4], R10 ;  /* 0x0000000aff0075a7 */ /* 0x000ea40008000144 */
[----:B--2---:R-:W-:Y:S05]  /*18d0*/  @!P0 BRA `(.L_x_19) ;  /* 0x0000004c00788947 */ /* 0x004fea0003800000 */
.L_x_18:
[----:B------:R-:W-:Y:S01]  /*18e0*/  ULEA UR8, UR15, UR19, 0x8 ;  /* 0x000000130f087291 */ /* 0x000fe2000f8e403f */
[----:B------:R-:W-:Y:S01]  /*18f0*/  WARPGROUP.ARRIVE ;  /* 0x00000000000079c5 */ /* 0x000fe20000000000 */
[----:B------:R-:W-:Y:S01]  /*1900*/  ULEA UR10, UR15, UR18, 0x8 ;  /* 0x000000120f0a7291 */ /* 0x000fe2000f8e403f */
[----:B------:R-:W-:Y:S01]  /*1910*/  CS2R R20, SRZ ;  /* 0x0000000000147805 */ /* 0x000fe2000001ff00 */
[----:B------:R-:W-:Y:S01]  /*1920*/  UMOV UR9, 0x80000020 ;  /* 0x8000002000097882 */ /* 0x000fe20000000000 */
[----:B------:R-:W-:Y:S01]  /*1930*/  UMOV UR11, 0x80000020 ;  /* 0x80000020000b7882 */ /* 0x000fe20000000000 */
[----:B------:R-:W-:Y:S01]  /*1940*/  ULDC UR5, c[0x0][0x50c] ;  /* 0x0001430000057ab9 */ /* 0x000fe20000000800 */
[----:B------:R-:W-:Y:S01]  /*1950*/  UMOV UR4, 0x2 ;  /* 0x0000000200047882 */ /* 0x000fe20000000000 */
[----:B------:R-:W-:Y:S01]  /*1960*/  UISETP.NE.AND UP0, UPT, UR5, 0x2, UPT ;  /* 0x000000020500788c */ /* 0x000fe2000bf05270 */
[----:B------:R-:W-:Y:S02]  /*1970*/  CS2R R22, SRZ ;  /* 0x0000000000167805 */ /* 0x000fe4000001ff00 */
[----:B------:R-:W-:Y:S01]  /*1980*/  CS2R R56, SRZ ;  /* 0x0000000000387805 */ /* 0x000fe2000001ff00 */
[----:B------:R-:W-:Y:S01]  /*1990*/  QGMMA.64x64x32.F32.E4M3.E4M3 R24, gdesc[UR8], RZ, !UPT ;  /* 0x00e00000081879f3 */ /* 0x000fe2000c7008ff */
[----:B------:R-:W-:Y:S01]  /*19a0*/  USEL UR5, URZ, 0x1, UP0 ;  /* 0x000000013f057887 */ /* 0x000fe20008000000 */
[----:B------:R-:W-:Y:S01]  /*19b0*/  CS2R R58, SRZ ;  /* 0x00000000003a7805 */ /* 0x000fe2000001ff00 */
[----:B------:R-:W-:Y:S01]  /*19c0*/  UIADD3 UR8, UR8, 0x2, URZ ;  /* 0x0000000208087890 */ /* 0x000fe2000fffe03f */
[----:B------:R-:W-:Y:S01]  /*19d0*/  CS2R R60, SRZ ;  /* 0x00000000003c7805 */ /* 0x000fe2000001ff00 */
[----:B------:R-:W-:Y:S01]  /*19e0*/  UIADD3 UR10, UR10, 0x2, URZ ;  /* 0x000000020a0a7890 */ /* 0x000fe2000fffe03f */
[----:B------:R-:W-:-:S02]  /*19f0*/  CS2R R62, SRZ ;  /* 0x00000000003e7805 */ /* 0x000fc4000001ff00 */
[----:B------:R-:W-:Y:S01]  /*1a00*/  ISETP.NE.AND P0, PT, RZ, UR5, PT ;  /* 0x00000005ff007c0c */ /* 0x000fe2000bf05270 */
[----:B------:R-:W-:Y:S01]  /*1a10*/  UMOV UR9, 0x80000020 ;  /* 0x8000002000097882 */ /* 0x000fe20000000000 */
[----:B------:R-:W-:Y:S01]  /*1a20*/  UMOV UR11, 0x80000020 ;  /* 0x80000020000b7882 */ /* 0x000fe20000000000 */
        /* <DEDUP_REMOVED lines=10> */
[----:B------:R-:W-:Y:S01]  /*1ad0*/  QGMMA.64x64x32.F32.E4M3.E4M3 R24, gdesc[UR8], R24, gsb0 ;  /* 0x00e00000081879f3 */ /* 0x000fe20008000818 */
[----:B------:R-:W-:Y:S05]  /*1ae0*/  @!P0 BRA `(.L_x_20) ;  /* 0x0000000000888947 */ /* 0x000fea0003800000 */
[----:B------:R-:W-:Y:S02]  /*1af0*/  WARPGROUP.DEPBAR.LE gsb0, 0x0 ;  /* 0x00008000000079c5 */ /* 0x000fe40000010000 */
[----:B------:R-:W-:-:S01]  /*1b00*/  FADD R83, RZ, R24 ;  /* 0x00000018ff537221 */ /* 0x000fc20000000000 */
[----:B------:R-:W-:Y:S01]  /*1b10*/  FADD R82, RZ, R25 ;  /* 0x00000019ff527221 */ /* 0x000fe20000000000 */
        /* <DEDUP_REMOVED lines=30> */
[----:B------:R-:W-:-:S06]  /*1d00*/  UMOV UR4, URZ ;  /* 0x0000003f00047c82 */ /* 0x000fcc0008000000 */
.L_x_20:
[----:B------:R-:W-:-:S04]  /*1d10*/  UIADD3 UR24, UR15, 0x1, URZ ;  /* 0x000000010f187890 */ /* 0x000fc8000fffe03f */
[----:B------:R-:W-:-:S04]  /*1d20*/  UISETP.NE.AND UP0, UPT, UR24, 0x4, UPT ;  /* 0x000000041800788c */ /* 0x000fc8000bf05270 */
[----:B------:R-:W-:Y:S02]  /*1d30*/  USEL UR6, URZ, 0x1, UP0 ;  /* 0x000000013f067887 */ /* 0x000fe40008000000 */
[----:B------:R-:W-:Y:S02]  /*1d40*/  USEL UR24, UR24, URZ, UP0 ;  /* 0x0000003f18187287 */ /* 0x000fe40008000000 */
[----:B------:R-:W-:-:S06]  /*1d50*/  ULOP3.LUT UR6, UR17, UR6, URZ, 0x3c, !UPT ;  /* 0x0000000611067292 */ /* 0x000fcc000f8e3c3f */
[----:B------:R-:W-:Y:S01]  /*1d60*/  IMAD.U32 R13, RZ, RZ, UR6 ;  /* 0x00000006ff0d7e24 */ /* 0x000fe2000f8e00ff */
[----:B------:R-:W-:-:S06]  /*1d70*/  UMOV UR6, 0x1 ;  /* 0x0000000100067882 */ /* 0x000fcc0000000000 */
.L_x_15:
[----:B------:R-:W-:-:S06]  /*1d80*/  UISETP.GE.AND UP0, UPT, UR16, 0x1, UPT ;  /* 0x000000011000788c */ /* 0x000fcc000bf06270 */
[----:B------:R-:W-:-:S13]  /*1d90*/  PLOP3.LUT P0, PT, PT, PT, UP0, 0x80, 0x0 ;  /* 0x000000000000781c */ /* 0x000fda0003f0f008 */
[----:B------:R-:W-:Y:S05]  /*1da0*/  @!P0 BRA `(.L_x_21) ;  /* 0x00000004006c8947 */ /* 0x000fea0003800000 */
[----:B0-2---:R-:W-:Y:S01]  /*1db0*/  IMAD.U32 R10, RZ, RZ, UR16 ;  /* 0x00000010ff0a7e24 */ /* 0x005fe2000f8e00ff */
[----:B------:R-:W-:Y:S01]  /*1dc0*/  UMOV UR25, UR15 ;  /* 0x0000000f00197c82 */ /* 0x000fe20008000000 */
[----:B------:R-:W-:-:S05]  /*1dd0*/  ULDC UR26, c[0x0][0x50c] ;  /* 0x00014300001a7ab9 */ /* 0x000fca0000000800 */
.L_x_29:
[----:B------:R-:W-:-:S06]  /*1de0*/  UISETP.NE.AND UP0, UPT, UR31, 0x3, UPT ;  /* 0x000000031f00788c */ /* 0x000fcc000bf05270 */
[----:B------:R-:W-:-:S13]  /*1df0*/  PLOP3.LUT P1, PT, PT, PT, UP0, 0x80, 0x0 ;  /* 0x000000000000781c */ /* 0x000fda0003f2f008 */
[----:B0-2---:R-:W-:Y:S05]  /*1e00*/  @!P1 BRA `(.L_x_22) ;  /* 0x0000000000049947 */ /* 0x005fea0003800000 */
[----:B------:R-:W-:Y:S01]  /*1e10*/  BPT.TRAP 0x1 ;  /* 0x000000040000795c */ /* 0x000fe20000300000 */
.L_x_22:
[----:B------:R-:W-:Y:S01]  /*1e20*/  ULEA UR8, UR24, UR12, 0x3 ;  /* 0x0000000c18087291 */ /* 0x000fe2000f8e183f */
[----:B------:R-:W-:-:S08]  /*1e30*/  SHF.L.U32 R11, R13, 0x1f, RZ ;  /* 0x0000001f0d0b7819 */ /* 0x000fd000000006ff */
[----:B------:R0:W2:Y:S01]  /*1e40*/  SYNCS.PHASECHK.TRANS64.TRYWAIT P0, [UR8], R11 ;  /* 0x0000000bff0075a7 */ /* 0x0000a20008000148 */
[----:B------:R-:W-:Y:S05]  /*1e50*/  @!P1 BRA `(.L_x_23) ;  /* 0x0000000000049947 */ /* 0x000fea0003800000 */
[----:B------:R-:W-:Y:S01]  /*1e60*/  BPT.TRAP 0x1 ;  /* 0x000000040000795c */ /* 0x000fe20000300000 */
.L_x_23:
[----:B--2---:R-:W-:Y:S05]  /*1e70*/  @P0 BRA `(.L_x_24) ;  /* 0x0000000000080947 */ /* 0x004fea0003800000 */
[----:B------:R-:W2:Y:S02]  /*1e80*/  SYNCS.PHASECHK.TRANS64.TRYWAIT P0, [UR8], R11 ;  /* 0x0000000bff0075a7 */ /* 0x000ea40008000148 */
[----:B--2---:R-:W-:Y:S05]  /*1e90*/  @!P0 BRA `(.L_x_25) ;  /* 0x0000004800208947 */ /* 0x004fea0003800000 */
.L_x_24:
[----:B------:R-:W-:Y:S01]  /*1ea0*/  UISETP.NE.AND UP0, UPT, UR5, URZ, UPT ;  /* 0x0000003f0500728c */ /* 0x000fe2000bf05270 */
[----:B------:R-:W-:Y:S01]  /*1eb0*/  WARPGROUP.ARRIVE ;  /* 0x00000000000079c5 */ /* 0x000fe20000000000 */
[----:B------:R-:W-:Y:S02]  /*1ec0*/  ULEA UR8, UR24, UR19, 0x8 ;  /* 0x0000001318087291 */ /* 0x000fe4000f8e403f */
[----:B------:R-:W-:Y:S02]  /*1ed0*/  USEL UR6, UR6, URZ, !UP0 ;  /* 0x0000003f06067287 */ /* 0x000fe4000c000000 */
[----:B------:R-:W-:Y:S02]  /*1ee0*/  ULEA UR10, UR24, UR18, 0x8 ;  /* 0x00000012180a7291 */ /* 0x000fe4000f8e403f */
[----:B------:R-:W-:Y:S01]  /*1ef0*/  UISETP.NE.U32.AND UP0, UPT, UR6, URZ, UPT ;  /* 0x0000003f0600728c */ /* 0x000fe2000bf05070 */
[----:B------:R-:W-:Y:S01]  /*1f00*/  UMOV UR9, 0x80000020 ;  /* 0x8000002000097882 */ /* 0x000fe20000000000 */
[----:B------:R-:W-:Y:S01]  /*1f10*/  UMOV UR11, 0x80000020 ;  /* 0x80000020000b7882 */ /* 0x000fe20000000000 */
[----:B------:R-:W-:-:S08]  /*1f20*/  UIADD3 UR4, UR4, 0x2, URZ ;  /* 0x0000000204047890 */ /* 0x000fd0000fffe03f */
[----:B------:R-:W-:Y:S01]  /*1f30*/  QGMMA.64x64x32.F32.E4M3.E4M3 R24, gdesc[UR8], R24, UP0 ;  /* 0x00e00000081879f3 */ /* 0x000fe2000bf00818 */
[----:B------:R-:W-:Y:S02]  /*1f40*/  UIADD3 UR8, UR8, 0x2, URZ ;  /* 0x0000000208087890 */ /* 0x000fe4000fffe03f */
[----:B------:R-:W-:Y:S01]  /*1f50*/  UIADD3 UR10, UR10, 0x2, URZ ;  /* 0x000000020a0a7890 */ /* 0x000fe2000fffe03f */
[----:B------:R-:W-:Y:S01]  /*1f60*/  UMOV UR9, 0x80000020 ;  /* 0x8000002000097882 */ /* 0x000fe20000000000 */
[----:B------:R-:W-:Y:S01]  /*1f70*/  UMOV UR11, 0x80000020 ;  /* 0x80000020000b7882 */ /* 0x000fe20000000000 */
[----:B------:R-:W-:-:S04]  /*1f80*/  UISETP.NE.AND UP0, UPT, UR4, UR26, UPT ;  /* 0x0000001a0400728c */ /* 0x000fc8000bf05270 */
[----:B------:R-:W-:-:S06]  /*1f90*/  USEL UR5, URZ, 0x1, UP0 ;  /* 0x000000013f057887 */ /* 0x000fcc0008000000 */
[----:B------:R-:W-:Y:S01]  /*1fa0*/  ISETP.NE.AND P0, PT, RZ, UR5, PT ;  /* 0x00000005ff007c0c */ /* 0x000fe2000bf05270 */
[----:B------:R-:W-:Y:S03]  /*1fb0*/  QGMMA.64x64x32.F32.E4M3.E4M3 R24, gdesc[UR8], R24, gsb0 ;  /* 0x00e00000081879f3 */ /* 0x000fe60008000818 */
[----:B------:R-:W-:-:S09]  /*1fc0*/  WARPGROUP.DEPBAR.LE gsb0, 0x1 ;  /* 0x00008000000079c5 */ /* 0x000fd20000010100 */
[----:B------:R-:W-:Y:S05]  /*1fd0*/  @!P0 BRA `(.L_x_26) ;  /* 0x0000000000888947 */ /* 0x000fea0003800000 */
[----:B------:R-:W-:Y:S02]  /*1fe0*/  WARPGROUP.DEPBAR.LE gsb0, 0x0 ;  /* 0x00008000000079c5 */ /* 0x000fe40000010000 */
[----:B------:R-:W-:-:S01]  /*1ff0*/  FADD R83, R24, R83 ;  /* 0x0000005318537221 */ /* 0x000fc20000000000 */
[----:B------:R-:W-:Y:S01]  /*2000*/  FADD R82, R25, R82 ;  /* 0x0000005219527221 */ /* 0x000fe20000000000 */
        /* <DEDUP_REMOVED lines=30> */
[----:B------:R-:W-:-:S06]  /*21f0*/  UMOV UR4, URZ ;  /* 0x0000003f00047c82 */ /* 0x000fcc0008000000 */
.L_x_26:
[----:B------:R-:W-:Y:S05]  /*2200*/  @!P1 BRA `(.L_x_27) ;  /* 0x0000000000049947 */ /* 0x000fea0003800000 */
[----:B------:R-:W-:Y:S01]  /*2210*/  BPT.TRAP 0x1 ;  /* 0x000000040000795c */ /* 0x000fe20000300000 */
.L_x_27:
[----:B------:R-:W-:Y:S02]  /*2220*/  UISETP.GT.U32.AND UP0, UPT, UR13, 0x1, UPT ;  /* 0x000000010d00788c */ /* 0x000fe4000bf04070 */
[----:B------:R-:W-:-:S04]  /*2230*/  ULEA UR6, UR25, UR12, 0x3 ;  /* 0x0000000c19067291 */ /* 0x000fc8000f8e183f */
[----:B------:R-:W-:Y:S01]  /*2240*/  UIADD3 UR6, UR6, 0x20, URZ ;  /* 0x0000002006067890 */ /* 0x000fe2000fffe03f */
[----:B------:R-:W-:-:S03]  /*2250*/  PLOP3.LUT P0, PT, PT, PT, UP0, 0x80, 0x0 ;  /* 0x000000000000781c */ /* 0x000fc60003f0f008 */
[----:B------:R-:W-:-:S09]  /*2260*/  UPRMT UR6, URZ, 0x654, UR6 ;  /* 0x000006543f067896 */ /* 0x000fd20008000006 */
[----:B------:R-:W-:Y:S01]  /*2270*/  SYNCS.ARRIVE.TRANS64.RED.A1T0 RZ, [UR6], RZ ;  /* 0x000000ffffff79a7 */ /* 0x000fe20008100406 */
[----:B------:R-:W-:Y:S05]  /*2280*/  @P0 BRA `(.L_x_28) ;  /* 0x0000000000040947 */ /* 0x000fea0003800000 */
[----:B------:R-:W-:Y:S01]  /*2290*/  BPT.TRAP 0x1 ;  /* 0x000000040000795c */ /* 0x000fe20000300000 */
.L_x_28:
[----:B------:R-:W-:Y:S01]  /*22a0*/  UIADD3 UR24, UR24, 0x1, URZ ;  /* 0x0000000118187890 */ /* 0x000fe2000fffe03f */
[C---:B------:R-:W-:Y:S01]  /*22b0*/  ISETP.GT.AND P0, PT, R10.reuse, 0x1, PT ;  /* 0x000000010a00780c */ /* 0x040fe20003f04270 */
[----:B------:R-:W-:Y:S01]  /*22c0*/  UIADD3 UR25, UR25, 0x1, URZ ;  /* 0x0000000119197890 */ /* 0x000fe2000fffe03f */
[----:B------:R-:W-:Y:S01]  /*22d0*/  VIADD R10, R10, 0xffffffff ;  /* 0xffffffff0a0a7836 */ /* 0x000fe20000000000 */
[----:B------:R-:W-:Y:S02]  /*22e0*/  UISETP.NE.AND UP0, UPT, UR24, 0x4, UPT ;  /* 0x000000041800788c */ /* 0x000fe4000bf05270 */
[----:B------:R-:W-:Y:S02]  /*22f0*/  UISETP.NE.AND UP1, UPT, UR25, 0x4, UPT ;  /* 0x000000041900788c */ /* 0x000fe4000bf25270 */
[----:B------:R-:W-:Y:S02]  /*2300*/  USEL UR6, URZ, 0x1, UP0 ;  /* 0x000000013f067887 */ /* 0x000fe40008000000 */
[----:B------:R-:W-:-:S02]  /*2310*/  USEL UR24, UR24, URZ, UP0 ;  /* 0x0000003f18187287 */ /* 0x000fc40008000000 */
[----:B------:R-:W-:Y:S02]  /*2320*/  USEL UR25, UR25, URZ, UP1 ;  /* 0x0000003f19197287 */ /* 0x000fe40008800000 */
[----:B------:R-:W-:Y:S01]  /*2330*/  LOP3.LUT R13, R13, UR6, RZ, 0x3c, !PT ;  /* 0x000000060d0d7c12 */ /* 0x000fe2000f8e3cff */
[----:B------:R-:W-:Y:S01]  /*2340*/  UMOV UR6, 0x1 ;  /* 0x0000000100067882 */ /* 0x000fe20000000000 */
[----:B------:R-:W-:Y:S08]  /*2350*/  @P0 BRA `(.L_x_29) ;  /* 0xfffffff800a00947 */ /* 0x000ff0000383ffff */
.L_x_21:
[----:B------:R-:W-:Y:S01]  /*2360*/  UISETP.NE.AND UP0, UPT, UR4, URZ, UPT ;  /* 0x0000003f0400728c */ /* 0x000fe2000bf05270 */
[----:B0-2---:R-:W0:Y:S03]  /*2370*/  LDC R10, c[0x0][0x28c] ;  /* 0x0000a300ff0a7b82 */ /* 0x005e260000000800 */
[----:B------:R-:W-:-:S06]  /*2380*/  USEL UR4, URZ, 0x1, !UP0 ;  /* 0x000000013f047887 */ /* 0x000fcc000c000000 */
[----:B------:R-:W-:-:S13]  /*2390*/  ISETP.NE.AND P0, PT, RZ, UR4, PT ;  /* 0x00000004ff007c0c */ /* 0x000fda000bf05270 */
[----:B------:R-:W-:Y:S05]  /*23a0*/  @!P0 BRA `(.L_x_30) ;  /* 0x0000000000848947 */ /* 0x000fea0003800000 */
[----:B------:R-:W-:Y:S02]  /*23b0*/  WARPGROUP.DEPBAR.LE gsb0, 0x0 ;  /* 0x00008000000079c5 */ /* 0x000fe40000010000 */
[----:B------:R-:W-:Y:S01]  /*23c0*/  FADD R83, R24, R83 ;  /* 0x0000005318537221 */ /* 0x000fe20000000000 */
        /* <DEDUP_REMOVED lines=30> */
[----:B------:R-:W-:-:S07]  /*25b0*/  FADD R20, R20, R55 ;  /* 0x0000003714147221 */ /* 0x000fce0000000000 */
.L_x_30:
[----:B0-----:R-:W-:Y:S01]  /*25c0*/  ISETP.GE.AND P0, PT, R10, 0x1, PT ;  /* 0x000000010a00780c */ /* 0x001fe20003f06270 */
[----:B------:R0:W-:Y:S01]  /*25d0*/  SYNCS.ARRIVE.TRANS64.A1T0 RZ, [R85+UR33], RZ ;  /* 0x000000ff55ff79a7 */ /* 0x0001e20008100021 */
[----:B------:R-:W-:-:S11]  /*25e0*/  WARPGROUP.DEPBAR.LE gsb0, 0x0 ;  /* 0x00008000000079c5 */ /* 0x000fd60000010000 */
[----:B------:R-:W-:Y:S05]  /*25f0*/  @!P0 BRA `(.L_x_31) ;  /* 0x0000000000388947 */ /* 0x000fea0003800000 */
[----:B------:R-:W-:-:S06]  /*2600*/  UISETP.NE.AND UP0, UPT, UR31, 0x3, UPT ;  /* 0x000000031f00788c */ /* 0x000fcc000bf05270 */
[----:B------:R-:W-:-:S13]  /*2610*/  PLOP3.LUT P0, PT, PT, PT, UP0, 0x80, 0x0 ;  /* 0x000000000000781c */ /* 0x000fda0003f0f008 */
[----:B------:R-:W-:Y:S05]  /*2620*/  @!P0 BRA `(.L_x_32) ;  /* 0x0000000000048947 */ /* 0x000fea0003800000 */
[----:B------:R-:W-:Y:S01]  /*2630*/  BPT.TRAP 0x1 ;  /* 0x000000040000795c */ /* 0x000fe20000300000 */
.L_x_32:
[----:B------:R-:W-:Y:S02]  /*2640*/  UIADD3 UR4, UR16, UR15, URZ ;  /* 0x0000000f10047290 */ /* 0x000fe4000fffe03f */
[----:B------:R-:W-:Y:S02]  /*2650*/  UISETP.GT.U32.AND UP0, UPT, UR13, 0x1, UPT ;  /* 0x000000010d00788c */ /* 0x000fe4000bf04070 */
[----:B------:R-:W-:-:S04]  /*2660*/  USHF.L.U32 UR4, UR4, 0x3, URZ ;  /* 0x0000000304047899 */ /* 0x000fc8000800063f */
[----:B------:R-:W-:Y:S01]  /*2670*/  ULOP3.LUT UR4, UR4, 0x18, URZ, 0xc0, !UPT ;  /* 0x0000001804047892 */ /* 0x000fe2000f8ec03f */
[----:B------:R-:W-:-:S03]  /*2680*/  PLOP3.LUT P0, PT, PT, PT, UP0, 0x80, 0x0 ;  /* 0x000000000000781c */ /* 0x000fc60003f0f008 */
[----:B------:R-:W-:-:S04]  /*2690*/  UIADD3 UR4, UR12, 0x20, UR4 ;  /* 0x000000200c047890 */ /* 0x000fc8000fffe004 */
[----:B------:R-:W-:-:S09]  /*26a0*/  UPRMT UR4, URZ, 0x654, UR4 ;  /* 0x000006543f047896 */ /* 0x000fd20008000004 */
[----:B------:R-:W-:Y:S01]  /*26b0*/  SYNCS.ARRIVE.TRANS64.RED.A1T0 RZ, [UR4], RZ ;  /* 0x000000ffffff79a7 */ /* 0x000fe20008100404 */
[----:B------:R-:W-:Y:S05]  /*26c0*/  @P0 BRA `(.L_x_31) ;  /* 0x0000000000040947 */ /* 0x000fea0003800000 */
[----:B------:R-:W-:Y:S01]  /*26d0*/  BPT.TRAP 0x1 ;  /* 0x000000040000795c */ /* 0x000fe20000300000 */
.L_x_31:
[----:B------:R-:W-:Y:S01]  /*26e0*/  SHF.L.U32 R10, R84, 0x1f, RZ ;  /* 0x0000001f540a7819 */ /* 0x000fe200000006ff */
[----:B------:R-:W2:Y:S01]  /*26f0*/  LDC R25, c[0x0][0x288] ;  /* 0x0000a200ff197b82 */ /* 0x000ea20000000800 */
[----:B------:R-:W-:Y:S02]  /*2700*/  IMAD.SHL.U32 R24, R2, 0x40, RZ ;  /* 0x0000004002187824 */ /* 0x000fe400078e00ff */
[----:B------:R-:W3:Y:S02]  /*2710*/  SYNCS.PHASECHK.TRANS64.TRYWAIT P0, [R15+URZ+0x8], R10 ;  /* 0x0000080a0f0075a7 */ /* 0x000ee4000800017f */
[----:B---3--:R-:W-:Y:S05]  /*2720*/  @!P0 BRA `(.L_x_33) ;  /* 0x0000004000148947 */ /* 0x008fea0003800000 */
.L_x_127:
[----:B------:R-:W-:Y:S01]  /*2730*/  ULDC UR4, c[0x0][0x284] ;  /* 0x0000a10000047ab9 */ /* 0x000fe20000000800 */
[----:B------:R-:W-:Y:S01]  /*2740*/  IMAD.SHL.U32 R28, R3, 0x40, RZ ;  /* 0x00000040031c7824 */ /* 0x000fe200078e00ff */
[----:B------:R-:W-:-:S04]  /*2750*/  ISETP.GE.AND P0, PT, R24, UR4, PT ;  /* 0x0000000418007c0c */ /* 0x000fc8000bf06270 */
[----:B--2---:R-:W-:-:S13]  /*2760*/  ISETP.GE.OR P0, PT, R28, R25, P0 ;  /* 0x000000191c00720c */ /* 0x004fda0000706670 */
[----:B------:R-:W-:Y:S05]  /*2770*/  @P0 BRA `(.L_x_34) ;  /* 0x0000002400d00947 */ /* 0x000fea0003800000 */
[----:B------:R-:W2:Y:S01]  /*2780*/  LDC.64 R16, c[0x0][0x5c8] ;  /* 0x00017200ff107b82 */ /* 0x000ea20000000a00 */
[----:B------:R-:W-:Y:S01]  /*2790*/  IMAD.SHL.U32 R12, R14, 0x2, RZ ;  /* 0x000000020e0c7824 */ /* 0x000fe200078e00ff */
[----:B------:R-:W-:Y:S01]  /*27a0*/  SHF.R.S32.HI R30, RZ, 0x1f, R4 ;  /* 0x0000001fff1e7819 */ /* 0x000fe20000011404 */
[----:B------:R-:W-:Y:S01]  /*27b0*/  ULDC.64 UR4, c[0x0][0x5d0] ;  /* 0x0001740000047ab9 */ /* 0x000fe20000000a00 */
[----:B------:R-:W-:Y:S01]  /*27c0*/  IMAD.WIDE R26, R2, 0x40, R8 ;  /* 0x00000040021a7825 */ /* 0x000fe200078e0208 */
[----:B------:R-:W-:Y:S01]  /*27d0*/  SHF.R.S32.HI R29, RZ, 0x1f, R28 ;  /* 0x0000001fff1d7819 */ /* 0x000fe2000001141c */
[----:B------:R-:W-:Y:S01]  /*27e0*/  BSSY B0, `(.L_x_34) ;  /* 0x000026d000007945 */ /* 0x000fe20003800000 */
[----:B------:R-:W-:Y:S01]  /*27f0*/  SHF.R.S32.HI R13, RZ, 0x1f, R12 ;  /* 0x0000001fff0d7819 */ /* 0x000fe2000001140c */
[----:B------:R-:W-:Y:S02]  /*2800*/  IMAD R3, R30, UR4, RZ ;  /* 0x000000041e037c24 */ /* 0x000fe4000f8e02ff */
[----:B------:R-:W-:-:S02]  /*2810*/  IMAD R25, R14, -0x2, R25 ;  /* 0xfffffffe0e197824 */ /* 0x000fc400078e0219 */
[----:B---3--:R-:W-:-:S04]  /*2820*/  IMAD.WIDE.U32 R10, R4, UR4, R12 ;  /* 0x00000004040a7c25 */ /* 0x008fc8000f8e000c */
[----:B------:R-:W-:Y:S01]  /*2830*/  IMAD R3, R4, UR5, R3 ;  /* 0x0000000504037c24 */ /* 0x000fe2000f8e0203 */
[----:B------:R-:W-:Y:S01]  /*2840*/  IADD3 R2, P0, R28, R10, RZ ;  /* 0x0000000a1c027210 */ /* 0x000fe20007f1e0ff */
[----:B------:R-:W-:Y:S01]  /*2850*/  ULDC.64 UR4, c[0x0][0x5c0] ;  /* 0x0001700000047ab9 */ /* 0x000fe20000000a00 */
[----:B------:R-:W-:Y:S02]  /*2860*/  IMAD.IADD R24, R19, 0x1, -R24 ;  /* 0x0000000113187824 */ /* 0x000fe400078e0a18 */
[----:B------:R-:W-:Y:S01]  /*2870*/  IADD3.X R3, R29, R11, R3, P0, !PT ;  /* 0x0000000b1d037210 */ /* 0x000fe200007fe403 */
[----:B------:R-:W-:Y:S02]  /*2880*/  IMAD.IADD R25, R25, 0x1, -R28 ;  /* 0x0000000119197824 */ /* 0x000fe400078e0a1c */
[-C--:B--2---:R-:W-:Y:S02]  /*2890*/  IMAD R10, R27, R16.reuse, RZ ;  /* 0x000000101b0a7224 */ /* 0x084fe400078e02ff */
[----:B------:R-:W-:-:S04]  /*28a0*/  IMAD.WIDE.U32 R2, R26, R16, R2 ;  /* 0x000000101a027225 */ /* 0x000fc800078e0002 */
[----:B------:R-:W-:Y:S01]  /*28b0*/  IMAD R11, R26, R17, R10 ;  /* 0x000000111a0b7224 */ /* 0x000fe200078e020a */
[----:B------:R-:W-:Y:S02]  /*28c0*/  LEA R10, P0, R16, R2, 0x3 ;  /* 0x00000002100a7211 */ /* 0x000fe400078018ff */
[----:B------:R-:W-:Y:S01]  /*28d0*/  IADD3 R2, P1, R2, UR4, RZ ;  /* 0x0000000402027c10 */ /* 0x000fe2000ff3e0ff */
[----:B------:R-:W-:Y:S01]  /*28e0*/  IMAD.IADD R3, R3, 0x1, R11 ;  /* 0x0000000103037824 */ /* 0x000fe200078e020b */
[----:B------:R-:W-:-:S04]  /*28f0*/  IADD3 R10, P2, R10, UR4, RZ ;  /* 0x000000040a0a7c10 */ /* 0x000fc8000ff5e0ff */
[----:B------:R-:W-:Y:S02]  /*2900*/  LEA.HI.X R11, R16, R3, R17, 0x3, P0 ;  /* 0x00000003100b7211 */ /* 0x000fe400000f1c11 */
[----:B-1---5:R-:W-:Y:S02]  /*2910*/  FSETP.NEU.AND P0, PT, R7, RZ, PT ;  /* 0x000000ff0700720b */ /* 0x022fe40003f0d000 */
[----:B------:R-:W-:Y:S02]  /*2920*/  IADD3.X R3, R3, UR5, RZ, P1, !PT ;  /* 0x0000000503037c10 */ /* 0x000fe40008ffe4ff */
[----:B------:R-:W-:-:S09]  /*2930*/  IADD3.X R11, R11, UR5, RZ, P2, !PT ;  /* 0x000000050b0b7c10 */ /* 0x000fd200097fe4ff */
[----:B------:R-:W-:Y:S05]  /*2940*/  @!P0 BRA `(.L_x_35) ;  /* 0x0000001c00188947 */ /* 0x000fea0003800000 */
[----:B------:R-:W-:Y:S01]  /*2950*/  ULDC.64 UR4, c[0x0][0x5b8] ;  /* 0x00016e0000047ab9 */ /* 0x000fe20000000a00 */
[----:B------:R-:W-:Y:S01]  /*2960*/  ULDC.64 UR8, c[0x0][0x5a8] ;  /* 0x00016a0000087ab9 */ /* 0x000fe20000000a00 */
[----:B------:R-:W-:Y:S01]  /*2970*/  IMAD.WIDE.U32 R12, R4, UR4, R12 ;  /* 0x00000004040c7c25 */ /* 0x000fe2000f8e000c */
[----:B------:R-:W-:Y:S03]  /*2980*/  BSSY B1, `(.L_x_36) ;  /* 0x0000010000017945 */ /* 0x000fe60003800000 */
[----:B------:R-:W-:Y:S01]  /*2990*/  IMAD R17, R30, UR4, RZ ;  /* 0x000000041e117c24 */ /* 0x000fe2000f8e02ff */
[----:B------:R-:W-:-:S03]  /*29a0*/  IADD3 R16, P0, R28, R12, RZ ;  /* 0x0000000c1c107210 */ /* 0x000fc60007f1e0ff */
[----:B------:R-:W-:Y:S01]  /*29b0*/  IMAD R17, R4, UR5, R17 ;  /* 0x0000000504117c24 */ /* 0x000fe2000f8e0211 */
[----:B------:R-:W-:Y:S01]  /*29c0*/  ULDC.64 UR4, c[0x0][0x5b0] ;  /* 0x00016c0000047ab9 */ /* 0x000fe20000000a00 */
[----:B------:R-:W-:-:S03]  /*29d0*/  PRMT R4, RZ, 0x7610, R4 ;  /* 0x00007610ff047816 */ /* 0x000fc60000000004 */
[----:B------:R-:W-:Y:S01]  /*29e0*/  IADD3.X R17, R29, R13, R17, P0, !PT ;  /* 0x0000000d1d117210 */ /* 0x000fe200007fe411 */
[----:B------:R-:W-:Y:S01]  /*29f0*/  IMAD R29, R27, UR4, RZ ;  /* 0x000000041b1d7c24 */ /* 0x000fe2000f8e02ff */
[----:B------:R-:W-:Y:S01]  /*2a00*/  ISETP.GE.AND P0, PT, R25, 0x1, PT ;  /* 0x000000011900780c */ /* 0x000fe20003f06270 */
[----:B------:R-:W-:-:S03]  /*2a10*/  IMAD.WIDE.U32 R12, R26, UR4, R16 ;  /* 0x000000041a0c7c25 */ /* 0x000fc6000f8e0010 */
[----:B------:R-:W-:Y:S01]  /*2a20*/  ISETP.LT.OR P2, PT, R24, 0x1, !P0 ;  /* 0x000000011800780c */ /* 0x000fe20004741670 */
[----:B------:R-:W-:Y:S01]  /*2a30*/  IMAD R29, R26, UR5, R29 ;  /* 0x000000051a1d7c24 */ /* 0x000fe2000f8e021d */
[----:B------:R-:W-:-:S04]  /*2a40*/  IADD3 R12, P1, R12, UR8, RZ ;  /* 0x000000080c0c7c10 */ /* 0x000fc8000ff3e0ff */
[----:B------:R-:W-:-:S07]  /*2a50*/  IADD3.X R13, R13, UR9, R29, P1, !PT ;  /* 0x000000090d0d7c10 */ /* 0x000fce0008ffe41d */
[----:B------:R-:W-:Y:S05]  /*2a60*/  @P2 BRA `(.L_x_37) ;  /* 0x0000000000042947 */ /* 0x000fea0003800000 */
[----:B------:R1:W5:Y:S02]  /*2a70*/  LDG.E.U8 R4, desc[UR22][R12.64] ;  /* 0x000000160c047981 */ /* 0x000364000c1e1100 */
.L_x_37:
[----:B------:R-:W-:Y:S05]  /*2a80*/  BSYNC B1 ;  /* 0x0000000000017941 */ /* 0x000fea0003800000 */
.L_x_36:
[----:B-----5:R-:W-:Y:S01]  /*2a90*/  LOP3.LUT R4, R4, 0xff, RZ, 0xc0, !PT ;  /* 0x000000ff04047812 */ /* 0x020fe200078ec0ff */
[----:B------:R-:W-:Y:S01]  /*2aa0*/  BSSY B1, `(.L_x_38) ;  /* 0x000000c000017945 */ /* 0x000fe20003800000 */
[----:B------:R-:W-:Y:S02]  /*2ab0*/  ISETP.GE.AND P1, PT, R25, 0x2, PT ;  /* 0x000000021900780c */ /* 0x000fe40003f26270 */
[----:B------:R-:W-:Y:S02]  /*2ac0*/  F2FP.F16.E4M3.UNPACK_B R4, R4 ;  /* 0x00000004ff04723e */ /* 0x000fe400020006ff */
[----:B------:R-:W-:-:S03]  /*2ad0*/  ISETP.LT.OR P3, PT, R24, 0x1, !P1 ;  /* 0x000000011800780c */ /* 0x000fc60004f61670 */
[----:B------:R-:W-:-:S05]  /*2ae0*/  HADD2.F32 R4, -RZ, R4.H0_H0 ;  /* 0x20000004ff047230 */ /* 0x000fca0000004100 */
[----:B------:R-:W-:-:S04]  /*2af0*/  FMUL R4, R4, R7 ;  /* 0x0000000704047220 */ /* 0x000fc80000400000 */
[----:B------:R-:W-:-:S05]  /*2b00*/  FFMA R4, R83, R6, R4 ;  /* 0x0000000653047223 */ /* 0x000fca0000000004 */
[----:B------:R-:W-:Y:S02]  /*2b10*/  F2FP.SATFINITE.E4M3.F32.PACK_AB_MERGE_C R29, RZ, R4, RZ ;  /* 0x00000004ff1d723e */ /* 0x000fe400048070ff */
[----:B------:R-:W-:-:S03]  /*2b20*/  PRMT R4, RZ, 0x7610, R4 ;  /* 0x00007610ff047816 */ /* 0x000fc60000000004 */
[----:B------:R2:W-:Y:S01]  /*2b30*/  @!P2 STG.E.U8 desc[UR22][R2.64], R29 ;  /* 0x0000001d0200a986 */ /* 0x0005e2000c101116 */
[----:B------:R-:W-:Y:S05]  /*2b40*/  @P3 BRA `(.L_x_39) ;  /* 0x0000000000043947 */ /* 0x000fea0003800000 */
[----:B------:R3:W5:Y:S02]  /*2b50*/  LDG.E.U8 R4, desc[UR22][R12.64+0x1] ;  /* 0x000001160c047981 */ /* 0x000764000c1e1100 */
.L_x_39:
[----:B------:R-:W-:Y:S05]  /*2b60*/  BSYNC B1 ;  /* 0x0000000000017941 */ /* 0x000fea0003800000 */
.L_x_38:
[----:B-----5:R-:W-:Y:S01]  /*2b70*/  LOP3.LUT R4, R4, 0xff, RZ, 0xc0, !PT ;  /* 0x000000ff04047812 */ /* 0x020fe200078ec0ff */
[----:B------:R-:W-:Y:S01]  /*2b80*/  BSSY B1, `(.L_x_40) ;  /* 0x0000012000017945 */ /* 0x000fe20003800000 */
[----:B--2---:R-:W-:Y:S02]  /*2b90*/  IADD3 R29, P2, R26, 0x8, RZ ;  /* 0x000000081a1d7810 */ /* 0x004fe40007f5e0ff */
[----:B------:R-:W-:Y:S02]  /*2ba0*/  F2FP.F16.E4M3.UNPACK_B R4, R4 ;  /* 0x00000004ff04723e */ /* 0x000fe400020006ff */
[----:B------:R-:W-:Y:S01]  /*2bb0*/  ISETP.LT.OR P0, PT, R24, 0x9, !P0 ;  /* 0x000000091800780c */ /* 0x000fe20004701670 */
[----:B------:R-:W-:Y:S02]  /*2bc0*/  IMAD.X R26, RZ, RZ, R27, P2 ;  /* 0x000000ffff1a7224 */ /* 0x000fe400010e061b */
[----:B------:R-:W-:Y:S02]  /*2bd0*/  HADD2.F32 R4, -RZ, R4.H0_H0 ;  /* 0x20000004ff047230 */ /* 0x000fe40000004100 */
[----:B------:R-:W-:-:S02]  /*2be0*/  IMAD R26, R26, UR4, RZ ;  /* 0x000000041a1a7c24 */ /* 0x000fc4000f8e02ff */
[----:B------:R-:W-:-:S04]  /*2bf0*/  IMAD.WIDE.U32 R16, R29, UR4, R16 ;  /* 0x000000041d107c25 */ /* 0x000fc8000f8e0010 */
[----:B------:R-:W-:Y:S01]  /*2c00*/  FMUL R27, R4, R7 ;  /* 0x00000007041b7220 */ /* 0x000fe20000400000 */
[----:B------:R-:W-:Y:S01]  /*2c10*/  PRMT R4, RZ, 0x7610, R4 ;  /* 0x00007610ff047816 */ /* 0x000fe20000000004 */
[----:B------:R-:W-:Y:S02]  /*2c20*/  IMAD R29, R29, UR5, R26 ;  /* 0x000000051d1d7c24 */ /* 0x000fe4000f8e021a */
[----:B------:R-:W-:Y:S01]  /*2c30*/  FFMA R27, R82, R6, R27 ;  /* 0x00000006521b7223 */ /* 0x000fe2000000001b */
[----:B------:R-:W-:-:S04]  /*2c40*/  IADD3 R16, P2, R16, UR8, RZ ;  /* 0x0000000810107c10 */ /* 0x000fc8000ff5e0ff */
[----:B------:R-:W-:Y:S02]  /*2c50*/  F2FP.SATFINITE.E4M3.F32.PACK_AB_MERGE_C R27, RZ, R27, RZ ;  /* 0x0000001bff1b723e */ /* 0x000fe400048070ff */
[----:B------:R-:W-:-:S03]  /*2c60*/  IADD3.X R17, R17, UR9, R29, P2, !PT ;  /* 0x0000000911117c10 */ /* 0x000fc600097fe41d */
[----:B------:R2:W-:Y:S01]  /*2c70*/  @!P3 STG.E.U8 desc[UR22][R2.64+0x1], R27 ;  /* 0x0000011b0200b986 */ /* 0x0005e2000c101116 */
[----:B------:R-:W-:Y:S05]  /*2c80*/  @P0 BRA `(.L_x_41) ;  /* 0x0000000000040947 */ /* 0x000fea0003800000 */
[----:B------:R4:W5:Y:S02]  /*2c90*/  LDG.E.U8 R4, desc[UR22][R16.64] ;  /* 0x0000001610047981 */ /* 0x000964000c1e1100 */
.L_x_41:
[----:B------:R-:W-:Y:S05]  /*2ca0*/  BSYNC B1 ;  /* 0x0000000000017941 */ /* 0x000fea0003800000 */
.L_x_40:
[----:B-----5:R-:W-:Y:S01]  /*2cb0*/  LOP3.LUT R4, R4, 0xff, RZ, 0xc0, !PT ;  /* 0x000000ff04047812 */ /* 0x020fe200078ec0ff */
[----:B------:R-:W-:Y:S01]  /*2cc0*/  BSSY B1, `(.L_x_42) ;  /* 0x000000b000017945 */ /* 0x000fe20003800000 */
[----:B------:R-:W-:Y:S02]  /*2cd0*/  ISETP.LT.OR P1, PT, R24, 0x9, !P1 ;  /* 0x000000091800780c */ /* 0x000fe40004f21670 */
[----:B------:R-:W-:-:S05]  /*2ce0*/  F2FP.F16.E4M3.UNPACK_B R4, R4 ;  /* 0x00000004ff04723e */ /* 0x000fca00020006ff */
[----:B------:R-:W-:-:S05]  /*2cf0*/  HADD2.F32 R4, -RZ, R4.H0_H0 ;  /* 0x20000004ff047230 */ /* 0x000fca0000004100 */
[----:B------:R-:W-:-:S04]  /*2d00*/  FMUL R4, R4, R7 ;  /* 0x0000000704047220 */ /* 0x000fc80000400000 */
[----:B------:R-:W-:-:S05]  /*2d10*/  FFMA R4, R81, R6, R4 ;  /* 0x0000000651047223 */ /* 0x000fca0000000004 */
[----:B--2---:R-:W-:Y:S02]  /*2d20*/  F2FP.SATFINITE.E4M3.F32.PACK_AB_MERGE_C R27, RZ, R4, RZ ;  /* 0x00000004ff1b723e */ /* 0x004fe400048070ff */
[----:B------:R-:W-:-:S03]  /*2d30*/  PRMT R4, RZ, 0x7610, R4 ;  /* 0x00007610ff047816 */ /* 0x000fc60000000004 */
[----:B------:R2:W-:Y:S01]  /*2d40*/  @!P0 STG.E.U8 desc[UR22][R10.64], R27 ;  /* 0x0000001b0a008986 */ /* 0x0005e2000c101116 */
[----:B------:R-:W-:Y:S05]  /*2d50*/  @P1 BRA `(.L_x_43) ;  /* 0x0000000000041947 */ /* 0x000fea0003800000 */
[----:B------:R0:W5:Y:S02]  /*2d60*/  LDG.E.U8 R4, desc[UR22][R16.64+0x1] ;  /* 0x0000011610047981 */ /* 0x000164000c1e1100 */
.L_x_43:
[----:B------:R-:W-:Y:S05]  /*2d70*/  BSYNC B1 ;  /* 0x0000000000017941 */ /* 0x000fea0003800000 */
.L_x_42:
[----:B-----5:R-:W-:Y:S01]  /*2d80*/  LOP3.LUT R4, R4, 0xff, RZ, 0xc0, !PT ;  /* 0x000000ff04047812 */ /* 0x020fe200078ec0ff */
[----:B------:R-:W-:Y:S01]  /*2d90*/  BSSY B1, `(.L_x_44) ;  /* 0x000000c000017945 */ /* 0x000fe20003800000 */
[----:B------:R-:W-:Y:S02]  /*2da0*/  ISETP.GE.AND P0, PT, R25, 0x9, PT ;  /* 0x000000091900780c */ /* 0x000fe40003f06270 */
[----:B------:R-:W-:Y:S02]  /*2db0*/  F2FP.F16.E4M3.UNPACK_B R4, R4 ;  /* 0x00000004ff04723e */ /* 0x000fe400020006ff */
[----:B------:R-:W-:-:S03]  /*2dc0*/  ISETP.LT.OR P2, PT, R24, 0x1, !P0 ;  /* 0x000000011800780c */ /* 0x000fc60004741670 */
[----:B------:R-:W-:-:S05]  /*2dd0*/  HADD2.F32 R4, -RZ, R4.H0_H0 ;  /* 0x20000004ff047230 */ /* 0x000fca0000004100 */
[----:B--2---:R-:W-:Y:S01]  /*2de0*/  FMUL R27, R4, R7 ;  /* 0x00000007041b7220 */ /* 0x004fe20000400000 */
[----:B------:R-:W-:-:S03]  /*2df0*/  PRMT R4, RZ, 0x7610, R4 ;  /* 0x00007610ff047816 */ /* 0x000fc60000000004 */
[----:B------:R-:W-:-:S05]  /*2e00*/  FFMA R27, R80, R6, R27 ;  /* 0x00000006501b7223 */ /* 0x000fca000000001b */
[----:B------:R-:W-:-:S05]  /*2e10*/  F2FP.SATFINITE.E4M3.F32.PACK_AB_MERGE_C R27, RZ, R27, RZ ;  /* 0x0000001bff1b723e */ /* 0x000fca00048070ff */
[----:B------:R2:W-:Y:S01]  /*2e20*/  @!P1 STG.E.U8 desc[UR22][R10.64+0x1], R27 ;  /* 0x0000011b0a009986 */ /* 0x0005e2000c101116 */
[----:B------:R-:W-:Y:S05]  /*2e30*/  @P2 BRA `(.L_x_45) ;  /* 0x0000000000042947 */ /* 0x000fea0003800000 */
[----:B------:R0:W5:Y:S02]  /*2e40*/  LDG.E.U8 R4, desc[UR22][R12.64+0x8] ;  /* 0x000008160c047981 */ /* 0x000164000c1e1100 */
.L_x_45:
[----:B------:R-:W-:Y:S05]  /*2e50*/  BSYNC B1 ;  /* 0x0000000000017941 */ /* 0x000fea0003800000 */
.L_x_44:
        /* <DEDUP_REMOVED lines=13> */
.L_x_47:
[----:B------:R-:W-:Y:S05]  /*2f30*/  BSYNC B1 ;  /* 0x0000000000017941 */ /* 0x000fea0003800000 */
.L_x_46:
[----:B-----5:R-:W-:Y:S01]  /*2f40*/  LOP3.LUT R4, R4, 0xff, RZ, 0xc0, !PT ;  /* 0x000000ff04047812 */ /* 0x020fe200078ec0ff */
[----:B------:R-:W-:Y:S01]  /*2f50*/  BSSY B1, `(.L_x_48) ;  /* 0x000000b000017945 */ /* 0x000fe20003800000 */
[----:B------:R-:W-:Y:S02]  /*2f60*/  ISETP.LT.OR P0, PT, R24, 0x9, !P0 ;  /* 0x000000091800780c */ /* 0x000fe40004701670 */
[----:B------:R-:W-:-:S05]  /*2f70*/  F2FP.F16.E4M3.UNPACK_B R4, R4 ;  /* 0x00000004ff04723e */ /* 0x000fca00020006ff */
        /* <DEDUP_REMOVED lines=8> */
.L_x_49:
[----:B------:R-:W-:Y:S05]  /*3000*/  BSYNC B1 ;  /* 0x0000000000017941 */ /* 0x000fea0003800000 */
.L_x_48:
        /* <DEDUP_REMOVED lines=12> */
.L_x_51:
[----:B------:R-:W-:Y:S05]  /*30d0*/  BSYNC B1 ;  /* 0x0000000000017941 */ /* 0x000fea0003800000 */
.L_x_50:
        /* <DEDUP_REMOVED lines=13> */
.L_x_53:
[----:B------:R-:W-:Y:S05]  /*31b0*/  BSYNC B1 ;  /* 0x0000000000017941 */ /* 0x000fea0003800000 */
.L_x_52:
        /* <DEDUP_REMOVED lines=13> */
.L_x_55:
[----:B------:R-:W-:Y:S05]  /*3290*/  BSYNC B1 ;  /* 0x0000000000017941 */ /* 0x000fea0003800000 */
.L_x_54:
        /* <DEDUP_REMOVED lines=12> */
.L_x_57:
[----:B------:R-:W-:Y:S05]  /*3360*/  BSYNC B1 ;  /* 0x0000000000017941 */ /* 0x000fea0003800000 */
.L_x_56:
        /* <DEDUP_REMOVED lines=12> */
.L_x_59:
[----:B------:R-:W-:Y:S05]  /*3430*/  BSYNC B1 ;  /* 0x0000000000017941 */ /* 0x000fea0003800000 */
.L_x_58:
        /* <DEDUP_REMOVED lines=13> */
.L_x_61:
[----:B------:R-:W-:Y:S05]  /*3510*/  BSYNC B1 ;  /* 0x0000000000017941 */ /* 0x000fea0003800000 */
.L_x_60:
        /* <DEDUP_REMOVED lines=13> */
.L_x_63:
[----:B------:R-:W-:Y:S05]  /*35f0*/  BSYNC B1 ;  /* 0x0000000000017941 */ /* 0x000fea0003800000 */
.L_x_62:
        /* <DEDUP_REMOVED lines=12> */
.L_x_65:
[----:B------:R-:W-:Y:S05]  /*36c0*/  BSYNC B1 ;  /* 0x0000000000017941 */ /* 0x000fea0003800000 */
.L_x_64:
        /* <DEDUP_REMOVED lines=12> */
.L_x_67:
[----:B------:R-:W-:Y:S05]  /*3790*/  BSYNC B1 ;  /* 0x0000000000017941 */ /* 0x000fea0003800000 */
.L_x_66:
        /* <DEDUP_REMOVED lines=13> */
.L_x_69:
[----:B------:R-:W-:Y:S05]  /*3870*/  BSYNC B1 ;  /* 0x0000000000017941 */ /* 0x000fea0003800000 */
.L_x_68:
        /* <DEDUP_REMOVED lines=13> */
.L_x_71:
[----:B------:R-:W-:Y:S05]  /*3950*/  BSYNC B1 ;  /* 0x0000000000017941 */ /* 0x000fea0003800000 */
.L_x_70:
        /* <DEDUP_REMOVED lines=12> */
.L_x_73:
[----:B------:R-:W-:Y:S05]  /*3a20*/  BSYNC B1 ;  /* 0x0000000000017941 */ /* 0x000fea0003800000 */
.L_x_72:
        /* <DEDUP_REMOVED lines=12> */
.L_x_75:
[----:B------:R-:W-:Y:S05]  /*3af0*/  BSYNC B1 ;  /* 0x0000000000017941 */ /* 0x000fea0003800000 */
.L_x_74:
        /* <DEDUP_REMOVED lines=13> */
.L_x_77:
[----:B------:R-:W-:Y:S05]  /*3bd0*/  BSYNC B1 ;  /* 0x0000000000017941 */ /* 0x000fea0003800000 */
.L_x_76:
        /* <DEDUP_REMOVED lines=13> */
.L_x_79:
[----:B------:R-:W-:Y:S05]  /*3cb0*/  BSYNC B1 ;  /* 0x0000000000017941 */ /* 0x000fea0003800000 */
.L_x_78:
        /* <DEDUP_REMOVED lines=12> */
.L_x_81:
[----:B------:R-:W-:Y:S05]  /*3d80*/  BSYNC B1 ;  /* 0x0000000000017941 */ /* 0x000fea0003800000 */
.L_x_80:
        /* <DEDUP_REMOVED lines=12> */
.L_x_83:
[----:B------:R-:W-:Y:S05]  /*3e50*/  BSYNC B1 ;  /* 0x0000000000017941 */ /* 0x000fea0003800000 */
.L_x_82:
        /* <DEDUP_REMOVED lines=13> */
.L_x_85:
[----:B------:R-:W-:Y:S05]  /*3f30*/  BSYNC B1 ;  /* 0x0000000000017941 */ /* 0x000fea0003800000 */
.L_x_84:
        /* <DEDUP_REMOVED lines=13> */
.L_x_87:
[----:B------:R-:W-:Y:S05]  /*4010*/  BSYNC B1 ;  /* 0x0000000000017941 */ /* 0x000fea0003800000 */
.L_x_86:
        /* <DEDUP_REMOVED lines=12> */
.L_x_89:
[----:B------:R-:W-:Y:S05]  /*40e0*/  BSYNC B1 ;  /* 0x0000000000017941 */ /* 0x000fea0003800000 */
.L_x_88:
        /* <DEDUP_REMOVED lines=12> */
.L_x_91:
[----:B------:R-:W-:Y:S05]  /*41b0*/  BSYNC B1 ;  /* 0x0000000000017941 */ /* 0x000fea0003800000 */
.L_x_90:
        /* <DEDUP_REMOVED lines=13> */
.L_x_93:
[----:B------:R-:W-:Y:S05]  /*4290*/  BSYNC B1 ;  /* 0x0000000000017941 */ /* 0x000fea0003800000 */
.L_x_92:
        /* <DEDUP_REMOVED lines=13> */
.L_x_95:
[----:B------:R-:W-:Y:S05]  /*4370*/  BSYNC B1 ;  /* 0x0000000000017941 */ /* 0x000fea0003800000 */
.L_x_94:
[----:B-----5:R-:W-:Y:S01]  /*4380*/  LOP3.LUT R4, R4, 0xff, RZ, 0xc0, !PT ;  /* 0x000000ff04047812 */ /* 0x020fe200078ec0ff */
[----:B------:R-:W-:Y:S01]  /*4390*/  BSSY B1, `(.L_x_96) ;  /* 0x000000b000017945 */ /* 0x000fe20003800000 */
[----:B------:R-:W-:Y:S02]  /*43a0*/  ISETP.LT.OR P0, PT, R24, 0x9, !P0 ;  /* 0x000000091800780c */ /* 0x000fe40004701670 */
[----:B------:R-:W-:-:S05]  /*43b0*/  F2FP.F16.E4M3.UNPACK_B R4, R4 ;  /* 0x00000004ff04723e */ /* 0x000fca00020006ff */
[----:B------:R-:W-:-:S05]  /*43c0*/  HADD2.F32 R4, -RZ, R4.H0_H0 ;  /* 0x20000004ff047230 */ /* 0x000fca0000004100 */
[----:B01-3--:R-:W-:Y:S01]  /*43d0*/  FMUL R13, R4, R7 ;  /* 0x00000007040d7220 */ /* 0x00bfe20000400000 */
[----:B------:R-:W-:-:S03]  /*43e0*/  PRMT R4, RZ, 0x7610, R4 ;  /* 0x00007610ff047816 */ /* 0x000fc60000000004 */
[----:B------:R-:W-:-:S05]  /*43f0*/  FFMA R13, R22, R6, R13 ;  /* 0x00000006160d7223 */ /* 0x000fca000000000d */
[----:B------:R-:W-:-:S05]  /*4400*/  F2FP.SATFINITE.E4M3.F32.PACK_AB_MERGE_C R13, RZ, R13, RZ ;  /* 0x0000000dff0d723e */ /* 0x000fca00048070ff */
[----:B------:R0:W-:Y:S01]  /*4410*/  @!P3 STG.E.U8 desc[UR22][R2.64+0x39], R13 ;  /* 0x0000390d0200b986 */ /* 0x0001e2000c101116 */
[----:B------:R-:W-:Y:S05]  /*4420*/  @P0 BRA `(.L_x_97) ;  /* 0x0000000000040947 */ /* 0x000fea0003800000 */
[----:B------:R1:W5:Y:S02]  /*4430*/  LDG.E.U8 R4, desc[UR22][R16.64+0x38] ;  /* 0x0000381610047981 */ /* 0x000364000c1e1100 */
.L_x_97:
[----:B------:R-:W-:Y:S05]  /*4440*/  BSYNC B1 ;  /* 0x0000000000017941 */ /* 0x000fea0003800000 */
.L_x_96:
[----:B-----5:R-:W-:Y:S01]  /*4450*/  LOP3.LUT R4, R4, 0xff, RZ, 0xc0, !PT ;  /* 0x000000ff04047812 */ /* 0x020fe200078ec0ff */
[----:B------:R-:W-:Y:S01]  /*4460*/  BSSY B1, `(.L_x_98) ;  /* 0x000000b000017945 */ /* 0x000fe20003800000 */
[----:B------:R-:W-:Y:S02]  /*4470*/  ISETP.LT.OR P1, PT, R24, 0x9, !P1 ;  /* 0x000000091800780c */ /* 0x000fe40004f21670 */
[----:B------:R-:W-:Y:S02]  /*4480*/  F2FP.F16.E4M3.UNPACK_B R4, R4 ;  /* 0x00000004ff04723e */ /* 0x000fe400020006ff */
[----:B0-----:R-:W-:-:S03]  /*4490*/  PRMT R2, RZ, 0x7610, R2 ;  /* 0x00007610ff027816 */ /* 0x001fc60000000002 */
[----:B------:R-:W-:-:S05]  /*44a0*/  HADD2.F32 R4, -RZ, R4.H0_H0 ;  /* 0x20000004ff047230 */ /* 0x000fca0000004100 */
[----:B------:R-:W-:-:S04]  /*44b0*/  FMUL R4, R4, R7 ;  /* 0x0000000704047220 */ /* 0x000fc80000400000 */
[----:B------:R-:W-:-:S05]  /*44c0*/  FFMA R4, R21, R6, R4 ;  /* 0x0000000615047223 */ /* 0x000fca0000000004 */
[----:B------:R-:W-:-:S05]  /*44d0*/  F2FP.SATFINITE.E4M3.F32.PACK_AB_MERGE_C R3, RZ, R4, RZ ;  /* 0x00000004ff03723e */ /* 0x000fca00048070ff */
[----:B------:R0:W-:Y:S01]  /*44e0*/  @!P0 STG.E.U8 desc[UR22][R10.64+0x38], R3 ;  /* 0x000038030a008986 */ /* 0x0001e2000c101116 */
[----:B------:R-:W-:Y:S05]  /*44f0*/  @P1 BRA `(.L_x_99) ;  /* 0x0000000000041947 */ /* 0x000fea0003800000 */
[----:B------:R3:W5:Y:S02]  /*4500*/  LDG.E.U8 R2, desc[UR22][R16.64+0x39] ;  /* 0x0000391610027981 */ /* 0x000764000c1e1100 */
.L_x_99:
[----:B------:R-:W-:Y:S05]  /*4510*/  BSYNC B1 ;  /* 0x0000000000017941 */ /* 0x000fea0003800000 */
.L_x_98:
[----:B------:R-:W-:Y:S05]  /*4520*/  @P1 BRA `(.L_x_100) ;  /* 0x0000000800601947 */ /* 0x000fea0003800000 */
[----:B-----5:R-:W-:-:S04]  /*4530*/  LOP3.LUT R2, R2, 0xff, RZ, 0xc0, !PT ;  /* 0x000000ff02027812 */ /* 0x020fc800078ec0ff */
[----:B------:R-:W-:-:S05]  /*4540*/  F2FP.F16.E4M3.UNPACK_B R2, R2 ;  /* 0x00000002ff02723e */ /* 0x000fca00020006ff */
[----:B------:R-:W-:-:S05]  /*4550*/  HADD2.F32 R2, -RZ, R2.H0_H0 ;  /* 0x20000002ff027230 */ /* 0x000fca0000004100 */
[----:B0-----:R-:W-:-:S04]  /*4560*/  FMUL R3, R2, R7 ;  /* 0x0000000702037220 */ /* 0x001fc80000400000 */
[----:B------:R-:W-:-:S05]  /*4570*/  FFMA R3, R20, R6, R3 ;  /* 0x0000000614037223 */ /* 0x000fca0000000003 */
[----:B------:R-:W-:-:S05]  /*4580*/  F2FP.SATFINITE.E4M3.F32.PACK_AB_MERGE_C R3, RZ, R3, RZ ;  /* 0x00000003ff03723e */ /* 0x000fca00048070ff */
[----:B------:R0:W-:Y:S01]  /*4590*/  STG.E.U8 desc[UR22][R10.64+0x39], R3 ;  /* 0x000039030a007986 */ /* 0x0001e2000c101116 */
[----:B------:R-:W-:Y:S05]  /*45a0*/  BRA `(.L_x_100) ;  /* 0x0000000800407947 */ /* 0x000fea0003800000 */
.L_x_35:
[----:B------:R-:W-:Y:S01]  /*45b0*/  ISETP.GE.AND P0, PT, R25, 0x1, PT ;  /* 0x000000011900780c */ /* 0x000fe20003f06270 */
[-C--:B------:R-:W-:Y:S01]  /*45c0*/  FMUL R83, R83, R6.reuse ;  /* 0x0000000653537220 */ /* 0x080fe20000400000 */
[----:B------:R-:W-:Y:S01]  /*45d0*/  ISETP.GE.AND P1, PT, R25, 0x2, PT ;  /* 0x000000021900780c */ /* 0x000fe20003f26270 */
[-C--:B------:R-:W-:Y:S01]  /*45e0*/  FMUL R82, R82, R6.reuse ;  /* 0x0000000652527220 */ /* 0x080fe20000400000 */
[C---:B------:R-:W-:Y:S01]  /*45f0*/  ISETP.LT.OR P2, PT, R24.reuse, 0x1, !P0 ;  /* 0x000000011800780c */ /* 0x040fe20004741670 */
[-C--:B------:R-:W-:Y:S01]  /*4600*/  FMUL R81, R81, R6.reuse ;  /* 0x0000000651517220 */ /* 0x080fe20000400000 */
[----:B------:R-:W-:Y:S01]  /*4610*/  ISETP.LT.OR P3, PT, R24, 0x1, !P1 ;  /* 0x000000011800780c */ /* 0x000fe20004f61670 */
[-C--:B------:R-:W-:Y:S01]  /*4620*/  FMUL R80, R80, R6.reuse ;  /* 0x0000000650507220 */ /* 0x080fe20000400000 */
[----:B------:R-:W-:Y:S01]  /*4630*/  ISETP.LT.OR P0, PT, R24, 0x9, !P0 ;  /* 0x000000091800780c */ /* 0x000fe20004701670 */
[-C--:B------:R-:W-:Y:S01]  /*4640*/  FMUL R79, R79, R6.reuse ;  /* 0x000000064f4f7220 */ /* 0x080fe20000400000 */
[----:B------:R-:W-:Y:S01]  /*4650*/  F2FP.SATFINITE.E4M3.F32.PACK_AB_MERGE_C R83, RZ, R83, RZ ;  /* 0x00000053ff53723e */ /* 0x000fe200048070ff */
[----:B------:R-:W-:Y:S01]  /*4660*/  FMUL R78, R78, R6 ;  /* 0x000000064e4e7220 */ /* 0x000fe20000400000 */
[----:B------:R-:W-:Y:S01]  /*4670*/  F2FP.SATFINITE.E4M3.F32.PACK_AB_MERGE_C R13, RZ, R82, RZ ;  /* 0x00000052ff0d723e */ /* 0x000fe200048070ff */
[-C--:B------:R-:W-:Y:S01]  /*4680*/  FMUL R76, R76, R6.reuse ;  /* 0x000000064c4c7220 */ /* 0x080fe20000400000 */
[----:B------:R-:W-:Y:S01]  /*4690*/  F2FP.SATFINITE.E4M3.F32.PACK_AB_MERGE_C R81, RZ, R81, RZ ;  /* 0x00000051ff51723e */ /* 0x000fe200048070ff */
[-C--:B------:R-:W-:Y:S01]  /*46a0*/  FMUL R77, R77, R6.reuse ;  /* 0x000000064d4d7220 */ /* 0x080fe20000400000 */
[----:B------:R-:W-:Y:S01]  /*46b0*/  F2FP.SATFINITE.E4M3.F32.PACK_AB_MERGE_C R79, RZ, R79, RZ ;  /* 0x0000004fff4f723e */ /* 0x000fe200048070ff */
[----:B------:R-:W-:Y:S01]  /*46c0*/  @!P2 STG.E.U8 desc[UR22][R2.64], R83 ;  /* 0x000000530200a986 */ /* 0x000fe2000c101116 */
[C---:B------:R-:W-:Y:S01]  /*46d0*/  ISETP.GE.AND P2, PT, R25.reuse, 0x9, PT ;  /* 0x000000091900780c */ /* 0x040fe20003f46270 */
[----:B------:R-:W-:Y:S01]  /*46e0*/  FMUL R74, R74, R6 ;  /* 0x000000064a4a7220 */ /* 0x000fe20000400000 */
[----:B------:R-:W-:Y:S01]  /*46f0*/  F2FP.SATFINITE.E4M3.F32.PACK_AB_MERGE_C R17, RZ, R78, RZ ;  /* 0x0000004eff11723e */ /* 0x000fe200048070ff */
[----:B------:R1:W-:Y:S01]  /*4700*/  @!P3 STG.E.U8 desc[UR22][R2.64+0x1], R13 ;  /* 0x0000010d0200b986 */ /* 0x0003e2000c101116 */
[----:B------:R-:W-:Y:S01]  /*4710*/  ISETP.GE.AND P3, PT, R25, 0xa, PT ;  /* 0x0000000a1900780c */ /* 0x000fe20003f66270 */
[-C--:B------:R-:W-:Y:S01]  /*4720*/  FMUL R75, R75, R6.reuse ;  /* 0x000000064b4b7220 */ /* 0x080fe20000400000 */
[C---:B------:R-:W-:Y:S01]  /*4730*/  ISETP.LT.OR P4, PT, R24.reuse, 0x1, !P2 ;  /* 0x000000011800780c */ /* 0x040fe20005781670 */
[----:B------:R-:W-:Y:S01]  /*4740*/  @!P0 STG.E.U8 desc[UR22][R10.64], R81 ;  /* 0x000000510a008986 */ /* 0x000fe2000c101116 */
[C---:B------:R-:W-:Y:S01]  /*4750*/  ISETP.LT.OR P0, PT, R24.reuse, 0x9, !P1 ;  /* 0x000000091800780c */ /* 0x040fe20004f01670 */
[-C--:B------:R-:W-:Y:S01]  /*4760*/  FMUL R73, R73, R6.reuse ;  /* 0x0000000649497220 */ /* 0x080fe20000400000 */
[----:B------:R-:W-:Y:S01]  /*4770*/  ISETP.LT.OR P5, PT, R24, 0x1, !P3 ;  /* 0x000000011800780c */ /* 0x000fe20005fa1670 */
[-C--:B------:R-:W-:Y:S01]  /*4780*/  FMUL R72, R72, R6.reuse ;  /* 0x0000000648487220 */ /* 0x080fe20000400000 */
[C---:B------:R-:W-:Y:S01]  /*4790*/  ISETP.LT.OR P1, PT, R24.reuse, 0x9, !P2 ;  /* 0x000000091800780c */ /* 0x040fe20005721670 */
[-C--:B------:R-:W-:Y:S01]  /*47a0*/  FMUL R71, R71, R6.reuse ;  /* 0x0000000647477220 */ /* 0x080fe20000400000 */
[----:B------:R-:W-:Y:S01]  /*47b0*/  ISETP.LT.OR P2, PT, R24, 0x9, !P3 ;  /* 0x000000091800780c */ /* 0x000fe20005f41670 */
[----:B------:R-:W-:Y:S01]  /*47c0*/  FMUL R70, R70, R6 ;  /* 0x0000000646467220 */ /* 0x000fe20000400000 */
[----:B-1----:R-:W-:Y:S01]  /*47d0*/  F2FP.SATFINITE.E4M3.F32.PACK_AB_MERGE_C R13, RZ, R80, RZ ;  /* 0x00000050ff0d723e */ /* 0x002fe200048070ff */
[----:B------:R-:W-:Y:S01]  /*47e0*/  FMUL R69, R69, R6 ;  /* 0x0000000645457220 */ /* 0x000fe20000400000 */
[----:B------:R-:W-:Y:S01]  /*47f0*/  F2FP.SATFINITE.E4M3.F32.PACK_AB_MERGE_C R27, RZ, R76, RZ ;  /* 0x0000004cff1b723e */ /* 0x000fe200048070ff */
[-C--:B------:R-:W-:Y:S01]  /*4800*/  FMUL R68, R68, R6.reuse ;  /* 0x0000000644447220 */ /* 0x080fe20000400000 */
[----:B------:R-:W-:Y:S01]  /*4810*/  F2FP.SATFINITE.E4M3.F32.PACK_AB_MERGE_C R77, RZ, R77, RZ ;  /* 0x0000004dff4d723e */ /* 0x000fe200048070ff */
[----:B------:R1:W-:Y:S01]  /*4820*/  @!P0 STG.E.U8 desc[UR22][R10.64+0x1], R13 ;  /* 0x0000010d0a008986 */ /* 0x0003e2000c101116 */
[----:B------:R-:W-:Y:S01]  /*4830*/  ISETP.GE.AND P0, PT, R25, 0x19, PT ;  /* 0x000000191900780c */ /* 0x000fe20003f06270 */
[-C--:B------:R-:W-:Y:S01]  /*4840*/  FMUL R67, R67, R6.reuse ;  /* 0x0000000643437220 */ /* 0x080fe20000400000 */
[----:B------:R-:W-:Y:S01]  /*4850*/  F2FP.SATFINITE.E4M3.F32.PACK_AB_MERGE_C R75, RZ, R75, RZ ;  /* 0x0000004bff4b723e */ /* 0x000fe200048070ff */
[----:B------:R-:W-:Y:S01]  /*4860*/  @!P4 STG.E.U8 desc[UR22][R2.64+0x8], R79 ;  /* 0x0000084f0200c986 */ /* 0x000fe2000c101116 */
[----:B------:R-:W-:Y:S01]  /*4870*/  F2FP.SATFINITE.E4M3.F32.PACK_AB_MERGE_C R73, RZ, R73, RZ ;  /* 0x00000049ff49723e */ /* 0x000fe200048070ff */
[-C--:B------:R-:W-:Y:S01]  /*4880*/  FMUL R66, R66, R6.reuse ;  /* 0x0000000642427220 */ /* 0x080fe20000400000 */
[----:B------:R-:W-:Y:S01]  /*4890*/  F2FP.SATFINITE.E4M3.F32.PACK_AB_MERGE_C R71, RZ, R71, RZ ;  /* 0x00000047ff47723e */ /* 0x000fe200048070ff */
[----:B------:R2:W-:Y:S01]  /*48a0*/  @!P5 STG.E.U8 desc[UR22][R2.64+0x9], R17 ;  /* 0x000009110200d986 */ /* 0x0005e2000c101116 */
[----:B------:R-:W-:Y:S01]  /*48b0*/  ISETP.LT.OR P5, PT, R24, 0x1, !P0 ;  /* 0x000000011800780c */ /* 0x000fe200047a1670 */
[-C--:B------:R-:W-:Y:S01]  /*48c0*/  FMUL R64, R64, R6.reuse ;  /* 0x0000000640407220 */ /* 0x080fe20000400000 */
[C---:B------:R-:W-:Y:S01]  /*48d0*/  ISETP.LT.OR P0, PT, R24.reuse, 0x9, !P0 ;  /* 0x000000091800780c */ /* 0x040fe20004701670 */
[----:B------:R3:W-:Y:S01]  /*48e0*/  @!P2 STG.E.U8 desc[UR22][R10.64+0x9], R27 ;  /* 0x0000091b0a00a986 */ /* 0x0007e2000c101116 */
[----:B------:R-:W-:Y:S01]  /*48f0*/  ISETP.GE.AND P2, PT, R25, 0x12, PT ;  /* 0x000000121900780c */ /* 0x000fe20003f46270 */
[----:B------:R-:W-:Y:S01]  /*4900*/  FMUL R65, R65, R6 ;  /* 0x0000000641417220 */ /* 0x000fe20000400000 */
[----:B-1----:R-:W-:Y:S01]  /*4910*/  F2FP.SATFINITE.E4M3.F32.PACK_AB_MERGE_C R13, RZ, R74, RZ ;  /* 0x0000004aff0d723e */ /* 0x002fe200048070ff */
[----:B------:R-:W-:Y:S01]  /*4920*/  @!P1 STG.E.U8 desc[UR22][R10.64+0x8], R77 ;  /* 0x0000084d0a009986 */ /* 0x000fe2000c101116 */
[----:B------:R-:W-:Y:S01]  /*4930*/  ISETP.GE.AND P1, PT, R25, 0x11, PT ;  /* 0x000000111900780c */ /* 0x000fe20003f26270 */
[-C--:B------:R-:W-:Y:S01]  /*4940*/  FMUL R63, R63, R6.reuse ;  /* 0x000000063f3f7220 */ /* 0x080fe20000400000 */
[----:B------:R-:W-:Y:S01]  /*4950*/  ISETP.LT.OR P3, PT, R24, 0x1, !P2 ;  /* 0x000000011800780c */ /* 0x000fe20005761670 */
[-C--:B------:R-:W-:Y:S01]  /*4960*/  FMUL R62, R62, R6.reuse ;  /* 0x000000063e3e7220 */ /* 0x080fe20000400000 */
[C---:B------:R-:W-:Y:S01]  /*4970*/  ISETP.LT.OR P4, PT, R24.reuse, 0x1, !P1 ;  /* 0x000000011800780c */ /* 0x040fe20004f81670 */
[-C--:B------:R-:W-:Y:S01]  /*4980*/  FMUL R61, R61, R6.reuse ;  /* 0x000000063d3d7220 */ /* 0x080fe20000400000 */
[----:B------:R-:W-:Y:S01]  /*4990*/  ISETP.LT.OR P1, PT, R24, 0x9, !P1 ;  /* 0x000000091800780c */ /* 0x000fe20004f21670 */
[-C--:B------:R-:W-:Y:S01]  /*49a0*/  FMUL R60, R60, R6.reuse ;  /* 0x000000063c3c7220 */ /* 0x080fe20000400000 */
[----:B------:R-:W-:Y:S01]  /*49b0*/  ISETP.LT.OR P2, PT, R24, 0x9, !P2 ;  /* 0x000000091800780c */ /* 0x000fe20005741670 */
[----:B------:R-:W-:Y:S01]  /*49c0*/  FMUL R59, R59, R6 ;  /* 0x000000063b3b7220 */ /* 0x000fe20000400000 */
[----:B--2---:R-:W-:Y:S01]  /*49d0*/  F2FP.SATFINITE.E4M3.F32.PACK_AB_MERGE_C R17, RZ, R72, RZ ;  /* 0x00000048ff11723e */ /* 0x004fe200048070ff */
[-C--:B------:R-:W-:Y:S01]  /*49e0*/  FMUL R58, R58, R6.reuse ;  /* 0x000000063a3a7220 */ /* 0x080fe20000400000 */
[----:B------:R-:W-:Y:S01]  /*49f0*/  F2FP.SATFINITE.E4M3.F32.PACK_AB_MERGE_C R69, RZ, R69, RZ ;  /* 0x00000045ff45723e */ /* 0x000fe200048070ff */
[-C--:B------:R-:W-:Y:S01]  /*4a00*/  FMUL R57, R57, R6.reuse ;  /* 0x0000000639397220 */ /* 0x080fe20000400000 */
[----:B------:R-:W-:Y:S01]  /*4a10*/  F2FP.SATFINITE.E4M3.F32.PACK_AB_MERGE_C R67, RZ, R67, RZ ;  /* 0x00000043ff43723e */ /* 0x000fe200048070ff */
[----:B------:R1:W-:Y:S01]  /*4a20*/  @!P3 STG.E.U8 desc[UR22][R2.64+0x11], R13 ;  /* 0x0000110d0200b986 */ /* 0x0003e2000c101116 */
[----:B------:R-:W-:Y:S01]  /*4a30*/  ISETP.GE.AND P3, PT, R25, 0x1a, PT ;  /* 0x0000001a1900780c */ /* 0x000fe20003f66270 */
[----:B------:R-:W-:Y:S01]  /*4a40*/  FMUL R56, R56, R6 ;  /* 0x0000000638387220 */ /* 0x000fe20000400000 */
[----:B---3--:R-:W-:Y:S01]  /*4a50*/  F2FP.SATFINITE.E4M3.F32.PACK_AB_MERGE_C R27, RZ, R66, RZ ;  /* 0x00000042ff1b723e */ /* 0x008fe200048070ff */
[----:B------:R-:W-:Y:S01]  /*4a60*/  @!P4 STG.E.U8 desc[UR22][R2.64+0x10], R75 ;  /* 0x0000104b0200c986 */ /* 0x000fe2000c101116 */
[C---:B------:R-:W-:Y:S01]  /*4a70*/  ISETP.LT.OR P4, PT, R24.reuse, 0x1, !P3 ;  /* 0x000000011800780c */ /* 0x040fe20005f81670 */
[-C--:B------:R-:W-:Y:S01]  /*4a80*/  FMUL R23, R23, R6.reuse ;  /* 0x0000000617177220 */ /* 0x080fe20000400000 */
[----:B------:R-:W-:Y:S01]  /*4a90*/  ISETP.LT.OR P3, PT, R24, 0x9, !P3 ;  /* 0x000000091800780c */ /* 0x000fe20005f61670 */
[----:B------:R-:W-:Y:S01]  /*4aa0*/  @!P1 STG.E.U8 desc[UR22][R10.64+0x10], R73 ;  /* 0x000010490a009986 */ /* 0x000fe2000c101116 */
[C---:B------:R-:W-:Y:S01]  /*4ab0*/  ISETP.GE.AND P1, PT, R25.reuse, 0x22, PT ;  /* 0x000000221900780c */ /* 0x040fe20003f26270 */
[-C--:B------:R-:W-:Y:S01]  /*4ac0*/  FMUL R22, R22, R6.reuse ;  /* 0x0000000616167220 */ /* 0x080fe20000400000 */
[----:B------:R-:W-:Y:S01]  /*4ad0*/  F2FP.SATFINITE.E4M3.F32.PACK_AB_MERGE_C R65, RZ, R65, RZ ;  /* 0x00000041ff41723e */ /* 0x000fe200048070ff */
[----:B------:R2:W-:Y:S01]  /*4ae0*/  @!P2 STG.E.U8 desc[UR22][R10.64+0x11], R17 ;  /* 0x000011110a00a986 */ /* 0x0005e2000c101116 */
[----:B------:R-:W-:Y:S01]  /*4af0*/  ISETP.GE.AND P2, PT, R25, 0x21, PT ;  /* 0x000000211900780c */ /* 0x000fe20003f46270 */
[----:B------:R-:W-:Y:S01]  /*4b00*/  FMUL R21, R21, R6 ;  /* 0x0000000615157220 */ /* 0x000fe20000400000 */
[----:B-1----:R-:W-:Y:S01]  /*4b10*/  F2FP.SATFINITE.E4M3.F32.PACK_AB_MERGE_C R13, RZ, R70, RZ ;  /* 0x00000046ff0d723e */ /* 0x002fe200048070ff */
[----:B------:R-:W-:Y:S01]  /*4b20*/  @!P5 STG.E.U8 desc[UR22][R2.64+0x18], R71 ;  /* 0x000018470200d986 */ /* 0x000fe2000c101116 */
[----:B------:R-:W-:Y:S01]  /*4b30*/  ISETP.LT.OR P6, PT, R24, 0x1, !P2 ;  /* 0x000000011800780c */ /* 0x000fe200057c1670 */
[----:B------:R-:W-:Y:S01]  /*4b40*/  FMUL R20, R20, R6 ;  /* 0x0000000614147220 */ /* 0x000fe20000400000 */
[C---:B------:R-:W-:Y:S01]  /*4b50*/  ISETP.LT.OR P5, PT, R24.reuse, 0x1, !P1 ;  /* 0x000000011800780c */ /* 0x040fe20004fa1670 */
[----:B------:R1:W-:Y:S01]  /*4b60*/  @!P4 STG.E.U8 desc[UR22][R2.64+0x19], R13 ;  /* 0x0000190d0200c986 */ /* 0x0003e2000c101116 */
[----:B------:R-:W-:-:S02]  /*4b70*/  ISETP.LT.OR P1, PT, R24, 0x9, !P1 ;  /* 0x000000091800780c */ /* 0x000fc40004f21670 */
[C---:B------:R-:W-:Y:S01]  /*4b80*/  ISETP.LT.OR P2, PT, R24.reuse, 0x9, !P2 ;  /* 0x000000091800780c */ /* 0x040fe20005741670 */
[----:B------:R-:W-:Y:S01]  /*4b90*/  @!P0 STG.E.U8 desc[UR22][R10.64+0x18], R69 ;  /* 0x000018450a008986 */ /* 0x000fe2000c101116 */
[----:B--2---:R-:W-:Y:S02]  /*4ba0*/  F2FP.SATFINITE.E4M3.F32.PACK_AB_MERGE_C R17, RZ, R68, RZ ;  /* 0x00000044ff11723e */ /* 0x004fe400048070ff */
[C---:B------:R-:W-:Y:S02]  /*4bb0*/  ISETP.GE.AND P0, PT, R25.reuse, 0x29, PT ;  /* 0x000000291900780c */ /* 0x040fe40003f06270 */
[----:B------:R-:W-:Y:S01]  /*4bc0*/  F2FP.SATFINITE.E4M3.F32.PACK_AB_MERGE_C R63, RZ, R63, RZ ;  /* 0x0000003fff3f723e */ /* 0x000fe200048070ff */
[----:B------:R2:W-:Y:S01]  /*4bd0*/  @!P3 STG.E.U8 desc[UR22][R10.64+0x19], R17 ;  /* 0x000019110a00b986 */ /* 0x0005e2000c101116 */
[----:B------:R-:W-:Y:S02]  /*4be0*/  ISETP.GE.AND P3, PT, R25, 0x2a, PT ;  /* 0x0000002a1900780c */ /* 0x000fe40003f66270 */
[----:B-1----:R-:W-:Y:S01]  /*4bf0*/  F2FP.SATFINITE.E4M3.F32.PACK_AB_MERGE_C R13, RZ, R64, RZ ;  /* 0x00000040ff0d723e */ /* 0x002fe200048070ff */
[----:B------:R-:W-:Y:S01]  /*4c00*/  @!P6 STG.E.U8 desc[UR22][R2.64+0x20], R67 ;  /* 0x000020430200e986 */ /* 0x000fe2000c101116 */
[----:B------:R-:W-:-:S02]  /*4c10*/  ISETP.LT.OR P4, PT, R24, 0x1, !P0 ;  /* 0x000000011800780c */ /* 0x000fc40004781670 */
[C---:B------:R-:W-:Y:S01]  /*4c20*/  ISETP.LT.OR P0, PT, R24.reuse, 0x9, !P0 ;  /* 0x000000091800780c */ /* 0x040fe20004701670 */
[----:B------:R-:W-:Y:S01]  /*4c30*/  @!P5 STG.E.U8 desc[UR22][R2.64+0x21], R27 ;  /* 0x0000211b0200d986 */ /* 0x000fe2000c101116 */
[C---:B------:R-:W-:Y:S02]  /*4c40*/  ISETP.LT.OR P5, PT, R24.reuse, 0x1, !P3 ;  /* 0x000000011800780c */ /* 0x040fe40005fa1670 */
[C---:B------:R-:W-:Y:S01]  /*4c50*/  ISETP.LT.OR P3, PT, R24.reuse, 0x9, !P3 ;  /* 0x000000091800780c */ /* 0x040fe20005f61670 */
[----:B------:R1:W-:Y:S01]  /*4c60*/  @!P1 STG.E.U8 desc[UR22][R10.64+0x21], R13 ;  /* 0x0000210d0a009986 */ /* 0x0003e2000c101116 */
[----:B------:R-:W-:Y:S02]  /*4c70*/  ISETP.GE.AND P1, PT, R25, 0x31, PT ;  /* 0x000000311900780c */ /* 0x000fe40003f26270 */
[----:B--2---:R-:W-:Y:S01]  /*4c80*/  F2FP.SATFINITE.E4M3.F32.PACK_AB_MERGE_C R17, RZ, R62, RZ ;  /* 0x0000003eff11723e */ /* 0x004fe200048070ff */
[----:B------:R-:W-:Y:S01]  /*4c90*/  @!P2 STG.E.U8 desc[UR22][R10.64+0x20], R65 ;  /* 0x000020410a00a986 */ /* 0x000fe2000c101116 */
[----:B------:R-:W-:-:S02]  /*4ca0*/  ISETP.LT.OR P6, PT, R24, 0x1, !P1 ;  /* 0x000000011800780c */ /* 0x000fc40004fc1670 */
[----:B------:R-:W-:Y:S01]  /*4cb0*/  F2FP.SATFINITE.E4M3.F32.PACK_AB_MERGE_C R61, RZ, R61, RZ ;  /* 0x0000003dff3d723e */ /* 0x000fe200048070ff */
[----:B------:R-:W-:Y:S01]  /*4cc0*/  @!P4 STG.E.U8 desc[UR22][R2.64+0x28], R63 ;  /* 0x0000283f0200c986 */ /* 0x000fe2000c101116 */
[C---:B------:R-:W-:Y:S02]  /*4cd0*/  ISETP.GE.AND P4, PT, R25.reuse, 0x32, PT ;  /* 0x000000321900780c */ /* 0x040fe40003f86270 */
[----:B------:R-:W-:Y:S01]  /*4ce0*/  F2FP.SATFINITE.E4M3.F32.PACK_AB_MERGE_C R59, RZ, R59, RZ ;  /* 0x0000003bff3b723e */ /* 0x000fe200048070ff */
[----:B------:R2:W-:Y:S01]  /*4cf0*/  @!P5 STG.E.U8 desc[UR22][R2.64+0x29], R17 ;  /* 0x000029110200d986 */ /* 0x0005e2000c101116 */
[----:B-1----:R-:W-:Y:S02]  /*4d00*/  F2FP.SATFINITE.E4M3.F32.PACK_AB_MERGE_C R13, RZ, R60, RZ ;  /* 0x0000003cff0d723e */ /* 0x002fe400048070ff */
[----:B------:R-:W-:Y:S01]  /*4d10*/  ISETP.LT.OR P5, PT, R24, 0x1, !P4 ;  /* 0x000000011800780c */ /* 0x000fe200067a1670 */
[----:B------:R-:W-:Y:S01]  /*4d20*/  @!P0 STG.E.U8 desc[UR22][R10.64+0x28], R61 ;  /* 0x0000283d0a008986 */ /* 0x000fe2000c101116 */
[----:B------:R-:W-:-:S02]  /*4d30*/  ISETP.GE.AND P2, PT, R25, 0x39, PT ;  /* 0x000000391900780c */ /* 0x000fc40003f46270 */
[----:B------:R-:W-:Y:S01]  /*4d40*/  ISETP.GE.AND P0, PT, R25, 0x3a, PT ;  /* 0x0000003a1900780c */ /* 0x000fe20003f06270 */
[----:B------:R1:W-:Y:S01]  /*4d50*/  @!P3 STG.E.U8 desc[UR22][R10.64+0x29], R13 ;  /* 0x0000290d0a00b986 */ /* 0x0003e2000c101116 */
[C---:B------:R-:W-:Y:S02]  /*4d60*/  ISETP.LT.OR P1, PT, R24.reuse, 0x9, !P1 ;  /* 0x000000091800780c */ /* 0x040fe40004f21670 */
[C---:B------:R-:W-:Y:S01]  /*4d70*/  ISETP.LT.OR P4, PT, R24.reuse, 0x9, !P4 ;  /* 0x000000091800780c */ /* 0x040fe20006781670 */
[----:B------:R-:W-:Y:S01]  /*4d80*/  @!P6 STG.E.U8 desc[UR22][R2.64+0x30], R59 ;  /* 0x0000303b0200e986 */ /* 0x000fe2000c101116 */
[C---:B------:R-:W-:Y:S02]  /*4d90*/  ISETP.LT.OR P3, PT, R24.reuse, 0x1, !P2 ;  /* 0x000000011800780c */ /* 0x040fe40005761670 */
[C---:B------:R-:W-:Y:S02]  /*4da0*/  ISETP.LT.OR P6, PT, R24.reuse, 0x1, !P0 ;  /* 0x000000011800780c */ /* 0x040fe400047c1670 */
[----:B------:R-:W-:-:S02]  /*4db0*/  ISETP.LT.OR P2, PT, R24, 0x9, !P2 ;  /* 0x000000091800780c */ /* 0x000fc40005741670 */
[----:B------:R-:W-:Y:S02]  /*4dc0*/  ISETP.LT.OR P0, PT, R24, 0x9, !P0 ;  /* 0x000000091800780c */ /* 0x000fe40004701670 */
[----:B--2---:R-:W-:Y:S02]  /*4dd0*/  F2FP.SATFINITE.E4M3.F32.PACK_AB_MERGE_C R17, RZ, R58, RZ ;  /* 0x0000003aff11723e */ /* 0x004fe400048070ff */
[----:B------:R-:W-:Y:S02]  /*4de0*/  F2FP.SATFINITE.E4M3.F32.PACK_AB_MERGE_C R57, RZ, R57, RZ ;  /* 0x00000039ff39723e */ /* 0x000fe400048070ff */
[----:B-1----:R-:W-:Y:S01]  /*4df0*/  F2FP.SATFINITE.E4M3.F32.PACK_AB_MERGE_C R13, RZ, R56, RZ ;  /* 0x00000038ff0d723e */ /* 0x002fe200048070ff */
[----:B------:R1:W-:Y:S01]  /*4e00*/  @!P5 STG.E.U8 desc[UR22][R2.64+0x31], R17 ;  /* 0x000031110200d986 */ /* 0x0003e2000c101116 */
[----:B------:R-:W-:Y:S02]  /*4e10*/  F2FP.SATFINITE.E4M3.F32.PACK_AB_MERGE_C R23, RZ, R23, RZ ;  /* 0x00000017ff17723e */ /* 0x000fe400048070ff */
[----:B------:R-:W-:Y:S01]  /*4e20*/  F2FP.SATFINITE.E4M3.F32.PACK_AB_MERGE_C R25, RZ, R22, RZ ;  /* 0x00000016ff19723e */ /* 0x000fe200048070ff */
[----:B------:R2:W-:Y:S01]  /*4e30*/  @!P1 STG.E.U8 desc[UR22][R10.64+0x30], R57 ;  /* 0x000030390a009986 */ /* 0x0005e2000c101116 */
[----:B------:R-:W-:-:S03]  /*4e40*/  F2FP.SATFINITE.E4M3.F32.PACK_AB_MERGE_C R21, RZ, R21, RZ ;  /* 0x00000015ff15723e */ /* 0x000fc600048070ff */
[----:B------:R2:W-:Y:S01]  /*4e50*/  @!P4 STG.E.U8 desc[UR22][R10.64+0x31], R13 ;  /* 0x0000310d0a00c986 */ /* 0x0005e2000c101116 */
[----:B-1----:R-:W-:-:S03]  /*4e60*/  F2FP.SATFINITE.E4M3.F32.PACK_AB_MERGE_C R17, RZ, R20, RZ ;  /* 0x00000014ff11723e */ /* 0x002fc600048070ff */
[----:B------:R2:W-:Y:S04]  /*4e70*/  @!P3 STG.E.U8 desc[UR22][R2.64+0x38], R23 ;  /* 0x000038170200b986 */ /* 0x0005e8000c101116 */
[----:B------:R2:W-:Y:S04]  /*4e80*/  @!P6 STG.E.U8 desc[UR22][R2.64+0x39], R25 ;  /* 0x000039190200e986 */ /* 0x0005e8000c101116 */
[----:B------:R2:W-:Y:S04]  /*4e90*/  @!P2 STG.E.U8 desc[UR22][R10.64+0x38], R21 ;  /* 0x000038150a00a986 */ /* 0x0005e8000c101116 */
[----:B------:R2:W-:Y:S02]  /*4ea0*/  @!P0 STG.E.U8 desc[UR22][R10.64+0x39], R17 ;  /* 0x000039110a008986 */ /* 0x0005e4000c101116 */
.L_x_100:
[----:B------:R-:W-:Y:S05]  /*4eb0*/  BSYNC B0 ;  /* 0x0000000000007941 */ /* 0x000fea0003800000 */
.L_x_34:
[----:B--2--5:R-:W-:Y:S01]  /*4ec0*/  IMAD.U32 R2, RZ, RZ, UR20 ;  /* 0x00000014ff027e24 */ /* 0x024fe2000f8e00ff */
[----:B------:R-:W-:Y:S01]  /*4ed0*/  ULDC.64 UR4, c[0x0][0x650] ;  /* 0x0001940000047ab9 */ /* 0x000fe20000000a00 */
[----:B0-----:R-:W-:Y:S01]  /*4ee0*/  IMAD.U32 R3, RZ, RZ, UR21 ;  /* 0x00000015ff037e24 */ /* 0x001fe2000f8e00ff */
[----:B------:R0:W-:Y:S01]  /*4ef0*/  SYNCS.ARRIVE.TRANS64.A1T0 RZ, [R18+UR33], RZ ;  /* 0x000000ff12ff79a7 */ /* 0x0001e20008100021 */
[----:B------:R-:W-:Y:S01]  /*4f00*/  IMAD.U32 R3, RZ, RZ, UR7 ;  /* 0x00000007ff037e24 */ /* 0x000fe2000f8e00ff */
[C---:B------:R-:W-:Y:S01]  /*4f10*/  LEA R0, P0, R2.reuse, R0, 0x1 ;  /* 0x0000000002007211 */ /* 0x040fe200078008ff */
[----:B------:R-:W-:Y:S01]  /*4f20*/  IMAD.MOV.U32 R4, RZ, RZ, -0x1 ;  /* 0xffffffffff047424 */ /* 0x000fe200078e00ff */
[----:B---3--:R-:W-:Y:S02]  /*4f30*/  PRMT R10, RZ, 0x7610, R10 ;  /* 0x00007610ff0a7816 */ /* 0x008fe4000000000a */
[----:B------:R-:W-:Y:S01]  /*4f40*/  LEA.HI.X R5, R2, R5, R3, 0x1, P0 ;  /* 0x0000000502057211 */ /* 0x000fe200000f0c03 */
[----:B------:R-:W-:Y:S01]  /*4f50*/  IMAD.MOV.U32 R2, RZ, RZ, -0x1 ;  /* 0xffffffffff027424 */ /* 0x000fe200078e00ff */
[----:B------:R-:W-:Y:S01]  /*4f60*/  ISETP.GE.U32.AND P0, PT, R0, UR4, PT ;  /* 0x0000000400007c0c */ /* 0x000fe2000bf06070 */
[----:B------:R-:W-:-:S03]  /*4f70*/  IMAD.MOV.U32 R3, RZ, RZ, -0x1 ;  /* 0xffffffffff037424 */ /* 0x000fc600078e00ff */
[----:B------:R-:W-:-:S13]  /*4f80*/  ISETP.GE.U32.AND.EX P0, PT, R5, UR5, PT, P0 ;  /* 0x0000000505007c0c */ /* 0x000fda000bf06100 */
[----:B0-----:R-:W-:Y:S05]  /*4f90*/  @P0 BRA `(.L_x_101) ;  /* 0x0000000400880947 */ /* 0x001fea0003800000 */
[----:B------:R-:W0:Y:S01]  /*4fa0*/  S2UR UR8, SR_CTAID.X ;  /* 0x00000000000879c3 */ /* 0x000e220000002500 */
[----:B------:R-:W-:Y:S01]  /*4fb0*/  ULDC.64 UR4, c[0x0][0x628] ;  /* 0x00018a0000047ab9 */ /* 0x000fe20000000a00 */
[----:B------:R-:W-:Y:S01]  /*4fc0*/  ULDC UR6, c[0x0][0x150] ;  /* 0x0000540000067ab9 */ /* 0x000fe20000000800 */
[----:B------:R-:W-:Y:S01]  /*4fd0*/  ISETP.NE.U32.AND P0, PT, RZ, UR4, PT ;  /* 0x00000004ff007c0c */ /* 0x000fe2000bf05070 */
[----:B------:R-:W-:Y:S01]  /*4fe0*/  ULDC UR28, c[0x0][0x630] ;  /* 0x00018c00001c7ab9 */ /* 0x000fe20000000800 */
[C---:B------:R-:W-:Y:S01]  /*4ff0*/  R2UR UR29, R0.reuse ;  /* 0x00000000001d72ca */ /* 0x040fe200000e0000 */
[----:B------:R-:W-:Y:S01]  /*5000*/  ULDC UR34, c[0x0][0x154] ;  /* 0x0000550000227ab9 */ /* 0x000fe20000000800 */
[----:B------:R-:W-:Y:S01]  /*5010*/  ISETP.NE.AND.EX P0, PT, RZ, UR5, PT, P0 ;  /* 0x00000005ff007c0c */ /* 0x000fe2000bf05300 */
[----:B------:R-:W2:Y:S01]  /*5020*/  S2UR UR35, SR_CTAID.Y ;  /* 0x00000000002379c3 */ /* 0x000ea20000002600 */
[----:B------:R-:W-:Y:S02]  /*5030*/  R2UR UR30, R5 ;  /* 0x00000000051e72ca */ /* 0x000fe400000e0000 */
[----:B------:R-:W-:-:S02]  /*5040*/  R2UR UR26, R0 ;  /* 0x00000000001a72ca */ /* 0x000fc400000e0000 */
[----:B------:R-:W-:Y:S02]  /*5050*/  R2UR UR27, R5 ;  /* 0x00000000051b72ca */ /* 0x000fe400000e0000 */
[----:B0-----:R-:W-:-:S05]  /*5060*/  I2FP.F32.U32 R2, UR8 ;  /* 0x0000000800027c45 */ /* 0x001fca0008201000 */
[----:B------:R-:W-:-:S04]  /*5070*/  FMUL R2, R2, UR6 ;  /* 0x0000000602027c20 */ /* 0x000fc80008400000 */
[----:B------:R0:W3:Y:S01]  /*5080*/  F2I.U32.TRUNC.NTZ R3, R2 ;  /* 0x0000000200037305 */ /* 0x0000e2000020f000 */
[----:B--2---:R-:W-:Y:S05]  /*5090*/  @!P0 BRA `(.L_x_102) ;  /* 0x0000000000308947 */ /* 0x004fea0003800000 */
        /* <DEDUP_REMOVED lines=12> */
.L_x_102:
[----:B0-----:R-:W-:Y:S01]  /*5160*/  I2FP.F32.U32 R2, UR35 ;  /* 0x0000002300027c45 */ /* 0x001fe20008201000 */
[----:B------:R-:W-:Y:S02]  /*5170*/  USHF.R.U64 UR6, UR26, UR28, UR27 ;  /* 0x0000001c1a067299 */ /* 0x000fe4000800121b */
[----:B------:R-:W-:Y:S01]  /*5180*/  USHF.R.U32.HI UR4, URZ, UR28, UR27 ;  /* 0x0000001c3f047299 */ /* 0x000fe2000801161b */
[----:B---3--:R-:W-:Y:S01]  /*5190*/  R2UR UR28, R3 ;  /* 0x00000000031c72ca */ /* 0x008fe200000e0000 */
[----:B------:R-:W-:Y:S01]  /*51a0*/  UIADD3 UR24, UP0, URZ, -UR6, URZ ;  /* 0x800000063f187290 */ /* 0x000fe2000ff1e03f */
[----:B------:R-:W-:Y:S01]  /*51b0*/  FMUL R2, R2, UR34 ;  /* 0x0000002202027c20 */ /* 0x000fe20008400000 */
[----:B------:R-:W-:Y:S01]  /*51c0*/  ULDC.64 UR26, c[0x0][0x620] ;  /* 0x00018800001a7ab9 */ /* 0x000fe20000000a00 */
[----:B------:R-:W-:Y:S01]  /*51d0*/  UMOV UR10, UR29 ;  /* 0x0000001d000a7c82 */ /* 0x000fe20008000000 */
[----:B------:R-:W-:Y:S01]  /*51e0*/  UIADD3.X UR4, URZ, ~UR4, URZ, UP0, !UPT ;  /* 0x800000043f047290 */ /* 0x000fe200087fe43f */
[----:B------:R-:W-:-:S02]  /*51f0*/  UMOV UR11, UR30 ;  /* 0x0000001e000b7c82 */ /* 0x000fc40008000000 */
[----:B------:R-:W0:Y:S01]  /*5200*/  F2I.U32.TRUNC.NTZ R2, R2 ;  /* 0x0000000200027305 */ /* 0x000e22000020f000 */
[----:B------:R-:W-:Y:S02]  /*5210*/  UIMAD UR4, UR4, UR26, URZ ;  /* 0x0000001a040472a4 */ /* 0x000fe4000f8e023f */
        /* <DEDUP_REMOVED lines=9> */
[----:B------:R-:W-:Y:S01]  /*52b0*/  USHF.R.U64 UR25, UR10, UR26, UR11 ;  /* 0x0000001a0a197299 */ /* 0x000fe2000800120b */
[----:B0-----:R-:W-:Y:S01]  /*52c0*/  R2UR UR29, R2 ;  /* 0x00000000021d72ca */ /* 0x001fe200000e0000 */
[----:B------:R-:W-:Y:S01]  /*52d0*/  USHF.R.U32.HI UR10, URZ, UR26, UR11 ;  /* 0x0000001a3f0a7299 */ /* 0x000fe2000801160b */
[----:B------:R-:W-:Y:S01]  /*52e0*/  ISETP.NE.AND.EX P0, PT, RZ, UR5, PT, P0 ;  /* 0x00000005ff007c0c */ /* 0x000fe2000bf05300 */
[----:B------:R-:W-:Y:S01]  /*52f0*/  ULDC UR36, c[0x0][0x608] ;  /* 0x0001820000247ab9 */ /* 0x000fe20000000800 */
[----:B------:R-:W-:-:S02]  /*5300*/  ULOP3.LUT UR39, URZ, UR34, URZ, 0x33, !UPT ;  /* 0x000000223f277292 */ /* 0x000fc4000f8e333f */
[----:B------:R-:W-:Y:S02]  /*5310*/  USHF.R.U64 UR34, UR25, UR36, UR10 ;  /* 0x0000002419227299 */ /* 0x000fe4000800120a */
[----:B------:R-:W-:Y:S02]  /*5320*/  USHF.R.U32.HI UR10, URZ, UR36, UR10 ;  /* 0x000000243f0a7299 */ /* 0x000fe4000801160a */
[----:B------:R-:W-:Y:S02]  /*5330*/  UIADD3 UR28, -UR28, URZ, URZ ;  /* 0x0000003f1c1c7290 */ /* 0x000fe4000fffe13f */
[----:B------:R-:W-:Y:S01]  /*5340*/  USHF.R.U64 UR36, UR34, UR38, UR10 ;  /* 0x0000002622247299 */ /* 0x000fe2000800120a */
[----:B------:R-:W-:Y:S01]  /*5350*/  UMOV UR30, 0x1 ;  /* 0x00000001001e7882 */ /* 0x000fe20000000000 */
[----:B------:R-:W-:Y:S01]  /*5360*/  ULDC UR27, c[0x0][0x144] ;  /* 0x00005100001b7ab9 */ /* 0x000fe20000000800 */
[----:B------:R-:W-:Y:S01]  /*5370*/  UIADD3 UR37, -UR29, URZ, URZ ;  /* 0x0000003f1d257290 */ /* 0x000fe2000fffe13f */
[----:B------:R-:W-:Y:S01]  /*5380*/  ULDC UR9, c[0x0][0x600] ;  /* 0x0001800000097ab9 */ /* 0x000fe20000000800 */
[----:B------:R-:W-:-:S02]  /*5390*/  USHF.L.U32 UR30, UR30, UR38, URZ ;  /* 0x000000261e1e7299 */ /* 0x000fc4000800063f */
[----:B------:R-:W-:Y:S02]  /*53a0*/  USHF.R.U32.HI UR29, URZ, UR38, UR10 ;  /* 0x000000263f1d7299 */ /* 0x000fe4000801160a */
[----:B------:R-:W-:Y:S02]  /*53b0*/  UIMAD UR38, UR27, UR28, UR8 ;  /* 0x0000001c1b2672a4 */ /* 0x000fe4000f8e0208 */
[----:B------:R-:W-:Y:S01]  /*53c0*/  UIADD3 UR24, UR9, -0x1, URZ ;  /* 0xffffffff09187890 */ /* 0x000fe2000fffe03f */
        /* <DEDUP_REMOVED lines=15> */
.L_x_103:
[----:B------:R-:W-:Y:S01]  /*54c0*/  USHF.R.U64 UR4, UR28, UR40, UR29 ;  /* 0x000000281c047299 */ /* 0x000fe2000800121d */
[----:B------:R-:W-:Y:S01]  /*54d0*/  IMAD.MOV.U32 R10, RZ, RZ, 0x1 ;  /* 0x00000001ff0a7424 */ /* 0x000fe200078e00ff */
[----:B------:R-:W-:Y:S01]  /*54e0*/  ULOP3.LUT UR34, UR34, UR39, URZ, 0xc0, !UPT ;  /* 0x0000002722227292 */ /* 0x000fe2000f8ec03f */
[----:B------:R-:W-:Y:S01]  /*54f0*/  IMAD.U32 R4, RZ, RZ, UR6 ;  /* 0x00000006ff047e24 */ /* 0x000fe2000f8e00ff */
[----:B------:R-:W-:Y:S02]  /*5500*/  UIADD3 UR5, -UR4, URZ, URZ ;  /* 0x0000003f04057290 */ /* 0x000fe4000fffe13f */
[----:B------:R-:W-:Y:S02]  /*5510*/  @UP2 UIMAD UR38, UR42, UR37, UR35 ;  /* 0x000000252a2622a4 */ /* 0x000fe4000f8e0223 */
        /* <DEDUP_REMOVED lines=10> */
.L_x_101:
[----:B------:R-:W-:Y:S01]  /*55c0*/  UIADD3 UR15, UR32, UR15, URZ ;  /* 0x0000000f200f7290 */ /* 0x000fe2000fffe03f */
[----:B------:R-:W-:Y:S02]  /*55d0*/  LOP3.LUT P0, RZ, R10, 0xff, RZ, 0xc0, !PT ;  /* 0x000000ff0aff7812 */ /* 0x000fe4000780c0ff */
[----:B------:R-:W-:Y:S01]  /*55e0*/  LOP3.LUT R84, R84, 0x1, RZ, 0x3c, !PT ;  /* 0x0000000154547812 */ /* 0x000fe200078e3cff */
[----:B------:R-:W-:Y:S02]  /*55f0*/  USHF.R.U32.HI UR4, URZ, 0x2, UR15 ;  /* 0x000000023f047899 */ /* 0x000fe4000801160f */
[----:B------:R-:W-:Y:S02]  /*5600*/  UISETP.GT.U32.AND UP0, UPT, UR15, 0x3, UPT ;  /* 0x000000030f00788c */ /* 0x000fe4000bf04070 */
[----:B------:R-:W-:Y:S02]  /*5610*/  ULOP3.LUT UR4, UR4, 0x1, URZ, 0xc0, !UPT ;  /* 0x0000000104047892 */ /* 0x000fe4000f8ec03f */
[----:B------:R-:W-:-:S02]  /*5620*/  UISETP.LT.U32.AND UP0, UPT, UR32, 0x4, UP0 ;  /* 0x000000042000788c */ /* 0x000fc40008701070 */
[----:B------:R-:W-:Y:S02]  /*5630*/  UISETP.NE.U32.AND UP1, UPT, UR4, 0x1, UPT ;  /* 0x000000010400788c */ /* 0x000fe4000bf25070 */
[----:B------:R-:W-:Y:S02]  /*5640*/  USEL UR5, URZ, 0x1, !UP0 ;  /* 0x000000013f057887 */ /* 0x000fe4000c000000 */
[----:B------:R-:W-:Y:S02]  /*5650*/  UISETP.GT.U32.AND UP1, UPT, UR32, 0x3, !UP1 ;  /* 0x000000032000788c */ /* 0x000fe4000cf24070 */
[----:B------:R-:W-:Y:S02]  /*5660*/  ULOP3.LUT UR15, UR15, 0x3, URZ, 0xc0, !UPT ;  /* 0x000000030f0f7892 */ /* 0x000fe4000f8ec03f */
[----:B------:R-:W-:-:S04]  /*5670*/  USEL UR4, URZ, 0x1, !UP1 ;  /* 0x000000013f047887 */ /* 0x000fc8000c800000 */
[----:B------:R-:W-:Y:S01]  /*5680*/  ULOP3.LUT UR17, UR4, UR17, UR5, 0x96, !UPT ;  /* 0x0000001104117292 */ /* 0x000fe2000f8e9605 */
[----:B------:R-:W-:Y:S11]  /*5690*/  @P0 BRA `(.L_x_104) ;  /* 0xffffffbc00b00947 */ /* 0x000ff6000383ffff */
[----:B------:R-:W-:Y:S05]  /*56a0*/  EXIT ;  /* 0x000000000000794d */ /* 0x000fea0003800000 */
.L_x_12:
[----:B------:R-:W-:-:S08]  /*56b0*/  ISETP.NE.AND P0, PT, RZ, UR8, PT ;  /* 0x00000008ff007c0c */ /* 0x000fd0000bf05270 */
[----:B-1---5:R-:W0:-:S00]  /*56c0*/  USETMAXREG.DEALLOC.CTAPOOL 0x28 ;  /* 0x00000028000079c8 */ /* 0x022e0000080e0500 */
[----:B------:R-:W-:Y:S05]  /*56d0*/  @P0 EXIT ;  /* 0x000000000000094d */ /* 0x000fea0003800000 */
[----:B0-----:R-:W-:Y:S01]  /*56e0*/  LOP3.LUT P0, RZ, R9, 0xff, RZ, 0xc0, !PT ;  /* 0x000000ff09ff7812 */ /* 0x001fe2000780c0ff */
[----:B------:R-:W-:Y:S02]  /*56f0*/  IMAD.MOV.U32 R10, RZ, RZ, 0x1 ;  /* 0x00000001ff0a7424 */ /* 0x000fe400078e00ff */
[----:B------:R-:W-:-:S10]  /*5700*/  IMAD.MOV.U32 R11, RZ, RZ, RZ ;  /* 0x000000ffff0b7224 */ /* 0x000fd400078e00ff */
[----:B------:R-:W-:Y:S05]  /*5710*/  @!P0 BRA `(.L_x_105) ;  /* 0x0000000c00108947 */ /* 0x000fea0003800000 */
[----:B------:R-:W-:Y:S01]  /*5720*/  LOP3.LUT P0, RZ, R8, 0x1f, RZ, 0xc0, !PT ;  /* 0x0000001f08ff7812 */ /* 0x000fe2000780c0ff */
[----:B------:R-:W-:Y:S01]  /*5730*/  ULDC UR5, c[0x0][0x658] ;  /* 0x0001960000057ab9 */ /* 0x000fe20000000800 */
[----:B------:R-:W-:Y:S01]  /*5740*/  UMOV UR6, 0xffffffff ;  /* 0xffffffff00067882 */ /* 0x000fe20000000000 */
[----:B------:R-:W-:Y:S01]  /*5750*/  BSSY B0, `(.L_x_105) ;  /* 0x00000c0000007945 */ /* 0x000fe20003800000 */
[----:B------:R-:W-:Y:S01]  /*5760*/  USHF.L.U32 UR6, UR6, UR5, URZ ;  /* 0x0000000506067299 */ /* 0x000fe2000800063f */
[C---:B------:R-:W-:Y:S01]  /*5770*/  ISETP.NE.AND P3, PT, R14.reuse, RZ, PT ;  /* 0x000000ff0e00720c */ /* 0x040fe20003f65270 */
[----:B------:R-:W-:Y:S01]  /*5780*/  IMAD.MOV.U32 R12, RZ, RZ, 0x1 ;  /* 0x00000001ff0c7424 */ /* 0x000fe200078e00ff */
[----:B------:R-:W-:Y:S01]  /*5790*/  ISETP.NE.OR P0, PT, R14, RZ, !P0 ;  /* 0x000000ff0e00720c */ /* 0x000fe20004705670 */
[----:B------:R-:W-:Y:S01]  /*57a0*/  IMAD.MOV.U32 R10, RZ, RZ, 0x1 ;  /* 0x00000001ff0a7424 */ /* 0x000fe200078e00ff */
[----:B------:R-:W-:Y:S01]  /*57b0*/  ULDC UR4, c[0x0][0x600] ;  /* 0x0001800000047ab9 */ /* 0x000fe20000000800 */
[----:B------:R-:W-:Y:S01]  /*57c0*/  IMAD.MOV.U32 R11, RZ, RZ, RZ ;  /* 0x000000ffff0b7224 */ /* 0x000fe200078e00ff */
[----:B------:R-:W-:Y:S01]  /*57d0*/  UMOV UR8, 0x1 ;  /* 0x0000000100087882 */ /* 0x000fe20000000000 */
[----:B------:R-:W-:-:S02]  /*57e0*/  UIADD3 UR27, UR14, 0x1, URZ ;  /* 0x000000010e1b7890 */ /* 0x000fc4000fffe03f */
[----:B------:R-:W-:Y:S02]  /*57f0*/  ULOP3.LUT UR26, UR13, 0x2, URZ, 0xfc, !UPT ;  /* 0x000000020d1a7892 */ /* 0x000fe4000f8efc3f */
[----:B------:R-:W-:Y:S02]  /*5800*/  UIADD3 UR4, UR4, -0x1, URZ ;  /* 0xffffffff04047890 */ /* 0x000fe4000fffe03f */
[----:B------:R-:W-:Y:S02]  /*5810*/  USHF.L.U32 UR5, UR8, UR5, URZ ;  /* 0x0000000508057299 */ /* 0x000fe4000800063f */
[----:B------:R-:W-:Y:S01]  /*5820*/  ULOP3.LUT UR6, URZ, UR6, URZ, 0x33, !UPT ;  /* 0x000000063f067292 */ /* 0x000fe2000f8e333f */
[----:B------:R-:W-:-:S11]  /*5830*/  ULDC.64 UR24, c[0x0][0x198] ;  /* 0x0000660000187ab9 */ /* 0x000fd60000000a00 */
.L_x_117:
[----:B------:R-:W-:-:S03]  /*5840*/  UMOV UR8, 0xffffffff ;  /* 0xffffffff00087882 */ /* 0x000fc60000000000 */
[----:B------:R-:W-:Y:S05]  /*5850*/  BRA.DIV UR8, `(.L_x_106) ;  /* 0x0000000e08dc7947 */ /* 0x000fea000b800000 */
[----:B------:R-:W-:-:S13]  /*5860*/  ELECT P1, URZ, PT ;  /* 0x00000000003f782f */ /* 0x000fda0003820000 */
.L_x_130:
[----:B------:R-:W0:Y:S01]  /*5870*/  LDC R6, c[0x0][0x28c] ;  /* 0x0000a300ff067b82 */ /* 0x000e220000000800 */
[----:B------:R-:W-:Y:S01]  /*5880*/  BSSY B1, `(.L_x_107) ;  /* 0x0000036000017945 */ /* 0x000fe20003800000 */
[----:B0-----:R-:W-:-:S13]  /*5890*/  ISETP.LT.OR P1, PT, R6, 0x1, !P1 ;  /* 0x000000010600780c */ /* 0x001fda0004f21670 */
[----:B------:R-:W-:Y:S05]  /*58a0*/  @P1 BRA `(.L_x_108) ;  /* 0x0000000000cc1947 */ /* 0x000fea0003800000 */
[----:B------:R-:W-:Y:S02]  /*58b0*/  IMAD.SHL.U32 R8, R3, 0x40, RZ ;  /* 0x0000004003087824 */ /* 0x000fe400078e00ff */
[----:B------:R-:W-:Y:S02]  /*58c0*/  IMAD.SHL.U32 R9, R2, 0x40, RZ ;  /* 0x0000004002097824 */ /* 0x000fe400078e00ff */
[----:B------:R-:W-:Y:S02]  /*58d0*/  IMAD.MOV.U32 R15, RZ, RZ, RZ ;  /* 0x000000ffff0f7224 */ /* 0x000fe400078e00ff */
[----:B------:R-:W-:Y:S02]  /*58e0*/  IMAD.U32 R16, RZ, RZ, UR27 ;  /* 0x0000001bff107e24 */ /* 0x000fe4000f8e00ff */
[----:B------:R-:W-:Y:S02]  /*58f0*/  IMAD.MOV.U32 R2, RZ, RZ, R10 ;  /* 0x000000ffff027224 */ /* 0x000fe400078e000a */
[----:B------:R-:W-:-:S07]  /*5900*/  IMAD.MOV.U32 R3, RZ, RZ, R11 ;  /* 0x000000ffff037224 */ /* 0x000fce00078e000b */
.L_x_112:
[----:B------:R-:W0:Y:S01]  /*5910*/  S2R R7, SR_CgaCtaId ;  /* 0x0000000000077919 */ /* 0x000e220000008800 */
[----:B-1----:R-:W-:-:S04]  /*5920*/  MOV R6, 0x400 ;  /* 0x0000040000067802 */ /* 0x002fc80000000f00 */
[----:B0-----:R-:W-:Y:S02]  /*5930*/  LEA R14, R7, R6, 0x18 ;  /* 0x00000006070e7211 */ /* 0x001fe400078ec0ff */
[----:B------:R-:W-:Y:S01]  /*5940*/  SHF.L.U32 R6, R2, 0x1f, RZ ;  /* 0x0000001f02067819 */ /* 0x000fe200000006ff */
[----:B------:R-:W0:Y:S02]  /*5950*/  @!P3 LDC R7, c[0x0][0x500] ;  /* 0x00014000ff07bb82 */ /* 0x000e240000000800 */
[----:B------:R-:W-:-:S04]  /*5960*/  IMAD R13, R3, 0x8, R14 ;  /* 0x00000008030d7824 */ /* 0x000fc800078e020e */
[----:B------:R-:W1:Y:S02]  /*5970*/  SYNCS.PHASECHK.TRANS64.TRYWAIT P1, [R13+URZ+0x20], R6 ;  /* 0x000020060d0075a7 */ /* 0x000e64000802017f */
[----:B-1----:R-:W-:Y:S05]  /*5980*/  @!P1 BRA `(.L_x_109) ;  /* 0x0000000c00b09947 */ /* 0x002fea0003800000 */
.L_x_131:
[----:B------:R-:W-:Y:S01]  /*5990*/  UPRMT UR8, UR26, 0x9910, URZ ;  /* 0x000099101a087896 */ /* 0x000fe2000800003f */
[----:B0-----:R0:W-:Y:S03]  /*59a0*/  @!P3 SYNCS.ARRIVE.TRANS64 RZ, [R13+URZ], R7 ;  /* 0x000000070dffb9a7 */ /* 0x0011e6000800003f */
[----:B------:R-:W-:-:S06]  /*59b0*/  UISETP.NE.AND UP0, UPT, UR8, 0x2, UPT ;  /* 0x000000020800788c */ /* 0x000fcc000bf05270 */
[----:B------:R-:W-:-:S13]  /*59c0*/  PLOP3.LUT P1, PT, PT, PT, UP0, 0x80, 0x0 ;  /* 0x000000000000781c */ /* 0x000fda0003f2f008 */
[----:B0-----:R-:W-:Y:S05]  /*59d0*/  @P1 BRA `(.L_x_110) ;  /* 0x0000000000041947 */ /* 0x001fea0003800000 */
[----:B------:R-:W-:Y:S01]  /*59e0*/  BPT.TRAP 0x1 ;  /* 0x000000040000795c */ /* 0x000fe20000300000 */
.L_x_110:
[----:B------:R-:W-:Y:S05]  /*59f0*/  @P0 BRA `(.L_x_111) ;  /* 0x0000000000040947 */ /* 0x000fea0003800000 */
[----:B------:R-:W-:Y:S01]  /*5a00*/  BPT.TRAP 0x1 ;  /* 0x000000040000795c */ /* 0x000fe20000300000 */
.L_x_111:
[----:B------:R-:W-:Y:S01]  /*5a10*/  IMAD R14, R3, 0x1000, R14 ;  /* 0x00001000030e7824 */ /* 0x000fe200078e020e */
[----:B------:R-:W-:Y:S01]  /*5a20*/  R2UR UR9, R13 ;  /* 0x000000000d0972ca */ /* 0x000fe200000e0000 */
[----:B------:R-:W-:Y:S01]  /*5a30*/  VIADD R16, R16, 0xffffffff ;  /* 0xffffffff10107836 */ /* 0x000fe20000000000 */
[----:B------:R-:W-:Y:S01]  /*5a40*/  UIADD3 UR16, UP0, UR24, 0xf0, URZ ;  /* 0x000000f018107890 */ /* 0x000fe2000ff1e03f */
[----:B------:R-:W-:Y:S01]  /*5a50*/  R2UR UR11, R9 ;  /* 0x00000000090b72ca */ /* 0x000fe200000e0000 */
[----:B------:R-:W-:Y:S01]  /*5a60*/  UIADD3 UR28, UP1, UR24, 0x1f0, URZ ;  /* 0x000001f0181c7890 */ /* 0x000fe2000ff3e03f */
[----:B------:R-:W-:Y:S01]  /*5a70*/  R2UR UR8, R14 ;  /* 0x000000000e0872ca */ /* 0x000fe200000e0000 */
[----:B------:R-:W-:Y:S01]  /*5a80*/  UIADD3.X UR17, URZ, UR25, URZ, UP0, !UPT ;  /* 0x000000193f117290 */ /* 0x000fe200087fe43f */
[----:B------:R-:W-:Y:S01]  /*5a90*/  R2UR UR10, R15 ;  /* 0x000000000f0a72ca */ /* 0x000fe200000e0000 */
[----:B------:R-:W-:Y:S01]  /*5aa0*/  VIADD R3, R3, 0x1 ;  /* 0x0000000103037836 */ /* 0x000fe20000000000 */
[----:B------:R-:W-:Y:S01]  /*5ab0*/  R2UR UR12, R4 ;  /* 0x00000000040c72ca */ /* 0x000fe200000e0000 */
[----:B------:R-:W-:Y:S01]  /*5ac0*/  UIADD3.X UR29, URZ, UR25, URZ, UP1, !UPT ;  /* 0x000000193f1d7290 */ /* 0x000fe20008ffe43f */
[----:B------:R-:W-:Y:S01]  /*5ad0*/  R2UR UR23, R8 ;  /* 0x00000000081772ca */ /* 0x000fe200000e0000 */
[----:B------:R-:W-:Y:S01]  /*5ae0*/  UMOV UR18, 0x0 ;  /* 0x0000000000127882 */ /* 0x000fe20000000000 */
[----:B------:R-:W-:Y:S01]  /*5af0*/  ISETP.GT.AND P2, PT, R16, 0x1, PT ;  /* 0x000000011000780c */ /* 0x000fe20003f44270 */
[----:B------:R-:W-:Y:S01]  /*5b00*/  UMOV UR19, 0x10000000 ;  /* 0x1000000000137882 */ /* 0x000fe20000000000 */
[----:B------:R-:W-:Y:S01]  /*5b10*/  ISETP.NE.AND P1, PT, R3, 0x4, PT ;  /* 0x000000040300780c */ /* 0x000fe20003f25270 */
[----:B------:R-:W-:-:S02]  /*5b20*/  VIADD R15, R15, 0x40 ;  /* 0x000000400f0f7836 */ /* 0x000fc40000000000 */
[----:B------:R-:W-:Y:S01]  /*5b30*/  UIADD3 UR15, UR8, 0x180, URZ ;  /* 0x00000180080f7890 */ /* 0x000fe2000fffe03f */
[----:B------:R-:W-:Y:S01]  /*5b40*/  SEL R7, RZ, 0x1, P1 ;  /* 0x00000001ff077807 */ /* 0x000fe20000800000 */
[----:B------:R-:W-:Y:S01]  /*5b50*/  UIADD3 UR22, UR8, 0x4180, URZ ;  /* 0x0000418008167890 */ /* 0x000fe2000fffe03f */
[----:B------:R-:W-:Y:S02]  /*5b60*/  SEL R3, R3, RZ, P1 ;  /* 0x000000ff03037207 */ /* 0x000fe40000800000 */
[----:B------:R-:W-:Y:S02]  /*5b70*/  LOP3.LUT R2, R2, R7, RZ, 0x3c, !PT ;  /* 0x0000000702027212 */ /* 0x000fe400078e3cff */
[----:B------:R-:W-:Y:S02]  /*5b80*/  UMOV UR8, UR15 ;  /* 0x0000000f00087c82 */ /* 0x000fe40008000000 */
[----:B------:R0:W-:Y:S02]  /*5b90*/  UTMALDG.3D [UR8], [UR16], desc[UR18] ;  /* 0x00001208100075b4 */ /* 0x0001e40008011000 */
[----:B0-----:R-:W-:Y:S01]  /*5ba0*/  UMOV UR8, UR22 ;  /* 0x0000001600087c82 */ /* 0x001fe20008000000 */
[----:B------:R-:W-:-:S02]  /*5bb0*/  UMOV UR11, UR23 ;  /* 0x00000017000b7c82 */ /* 0x000fc40008000000 */
[----:B------:R0:W-:Y:S02]  /*5bc0*/  UTMALDG.3D [UR8], [UR28], desc[UR18] ;  /* 0x000012081c0075b4 */ /* 0x0001e40008011000 */
[----:B0-----:R-:W-:Y:S05]  /*5bd0*/  @P2 BRA `(.L_x_112) ;  /* 0xfffffffc004c2947 */ /* 0x001fea000383ffff */
.L_x_108:
[----:B------:R-:W-:Y:S05]  /*5be0*/  BSYNC B1 ;  /* 0x0000000000017941 */ /* 0x000fea0003800000 */
.L_x_107:
[----:B------:R-:W-:Y:S01]  /*5bf0*/  LOP3.LUT P4, RZ, R12, 0xff, RZ, 0xc0, !PT ;  /* 0x000000ff0cff7812 */ /* 0x000fe2000788c0ff */
[----:B------:R-:W-:Y:S01]  /*5c00*/  VIADD R11, R11, UR14 ;  /* 0x0000000e0b0b7c36 */ /* 0x000fe20008000000 */
[----:B------:R-:W-:Y:S01]  /*5c10*/  ULDC.64 UR8, c[0x0][0x650] ;  /* 0x0001940000087ab9 */ /* 0x000fe20000000a00 */
[----:B------:R-:W-:Y:S01]  /*5c20*/  BSSY B1, `(.L_x_113) ;  /* 0x0000070000017945 */ /* 0x000fe20003800000 */
[----:B-1----:R-:W-:Y:S02]  /*5c30*/  PRMT R6, RZ, 0x7610, R6 ;  /* 0x00007610ff067816 */ /* 0x002fe40000000006 */
[C---:B------:R-:W-:Y:S02]  /*5c40*/  ISETP.GT.U32.AND P1, PT, R11.reuse, 0x3, PT ;  /* 0x000000030b00780c */ /* 0x040fe40003f24070 */
[----:B------:R-:W-:Y:S02]  /*5c50*/  SHF.R.U32.HI R2, RZ, 0x2, R11 ;  /* 0x00000002ff027819 */ /* 0x000fe4000001160b */
[----:B------:R-:W-:-:S02]  /*5c60*/  LOP3.LUT R11, R11, 0x3, RZ, 0xc0, !PT ;  /* 0x000000030b0b7812 */ /* 0x000fc400078ec0ff */
[----:B------:R-:W-:Y:S01]  /*5c70*/  LOP3.LUT R2, R2, 0x1, RZ, 0xc0, !PT ;  /* 0x0000000102027812 */ /* 0x000fe200078ec0ff */
[----:B------:R-:W0:Y:S01]  /*5c80*/  @P4 S2R R4, SR_CgaCtaId ;  /* 0x0000000000044919 */ /* 0x000e220000008800 */
[----:B------:R-:W-:Y:S02]  /*5c90*/  @P4 MOV R3, 0x400 ;  /* 0x0000040000034802 */ /* 0x000fe40000000f00 */
[----:B------:R-:W-:Y:S02]  /*5ca0*/  ISETP.NE.U32.AND P2, PT, R2, 0x1, PT ;  /* 0x000000010200780c */ /* 0x000fe40003f45070 */
[----:B------:R-:W-:Y:S02]  /*5cb0*/  PRMT R12, RZ, 0x7610, R12 ;  /* 0x00007610ff0c7816 */ /* 0x000fe4000000000c */
[----:B0-----:R-:W-:Y:S01]  /*5cc0*/  @P4 LEA R3, R4, R3, 0x18 ;  /* 0x0000000304034211 */ /* 0x001fe200078ec0ff */
[----:B------:R-:W-:-:S03]  /*5cd0*/  IMAD.U32 R4, RZ, RZ, UR14 ;  /* 0x0000000eff047e24 */ /* 0x000fc6000f8e00ff */
[----:B------:R0:W-:Y:S01]  /*5ce0*/  @P4 SYNCS.ARRIVE.TRANS64.A1T0 RZ, [R3+URZ+0x78], RZ ;  /* 0x000078ff03ff49a7 */ /* 0x0001e2000810003f */
[----:B------:R-:W-:Y:S02]  /*5cf0*/  IADD3 R0, P4, R0, UR20, RZ ;  /* 0x0000001400007c10 */ /* 0x000fe4000ff9e0ff */
[----:B------:R-:W-:Y:S02]  /*5d00*/  ISETP.LT.U32.AND P1, PT, R4, 0x4, P1 ;  /* 0x000000040400780c */ /* 0x000fe40000f21070 */
[----:B------:R-:W-:Y:S02]  /*5d10*/  IADD3.X R5, R5, UR7, RZ, P4, !PT ;  /* 0x0000000705057c10 */ /* 0x000fe4000a7fe4ff */
[----:B------:R-:W-:Y:S02]  /*5d20*/  ISETP.GE.U32.AND P4, PT, R0, UR8, PT ;  /* 0x0000000800007c0c */ /* 0x000fe4000bf86070 */
[----:B0-----:R-:W-:Y:S02]  /*5d30*/  SEL R3, RZ, 0x1, !P1 ;  /* 0x00000001ff037807 */ /* 0x001fe40004800000 */
[----:B------:R-:W-:-:S02]  /*5d40*/  ISETP.GE.U32.AND.EX P1, PT, R5, UR9, PT, P4 ;  /* 0x0000000905007c0c */ /* 0x000fc4000bf26140 */
[----:B------:R-:W-:Y:S01]  /*5d50*/  ISETP.GT.U32.AND P2, PT, R4, 0x3, !P2 ;  /* 0x000000030400780c */ /* 0x000fe20005744070 */
[----:B------:R-:W-:-:S03]  /*5d60*/  IMAD.MOV.U32 R4, RZ, RZ, -0x1 ;  /* 0xffffffffff047424 */ /* 0x000fc600078e00ff */
[----:B------:R-:W-:-:S04]  /*5d70*/  SEL R2, RZ, 0x1, !P2 ;  /* 0x00000001ff027807 */ /* 0x000fc80005000000 */
[----:B------:R-:W-:Y:S01]  /*5d80*/  LOP3.LUT R10, R2, R10, R3, 0x96, !PT ;  /* 0x0000000a020a7212 */ /* 0x000fe200078e9603 */
[----:B------:R-:W-:Y:S02]  /*5d90*/  IMAD.MOV.U32 R2, RZ, RZ, -0x1 ;  /* 0xffffffffff027424 */ /* 0x000fe400078e00ff */
[----:B------:R-:W-:Y:S01]  /*5da0*/  IMAD.MOV.U32 R3, RZ, RZ, -0x1 ;  /* 0xffffffffff037424 */ /* 0x000fe200078e00ff */
[----:B------:R-:W-:Y:S06]  /*5db0*/  @P1 BRA `(.L_x_114) ;  /* 0x0000000400581947 */ /* 0x000fec0003800000 */
[----:B------:R-:W0:Y:S01]  /*5dc0*/  S2UR UR8, SR_CTAID.X ;  /* 0x00000000000879c3 */ /* 0x000e220000002500 */
[----:B------:R-:W-:Y:S01]  /*5dd0*/  ULDC.64 UR10, c[0x0][0x628] ;  /* 0x00018a00000a7ab9 */ /* 0x000fe20000000a00 */
[----:B------:R-:W-:Y:S01]  /*5de0*/  ULDC UR9, c[0x0][0x150] ;  /* 0x0000540000097ab9 */ /* 0x000fe20000000800 */
[----:B------:R-:W-:Y:S01]  /*5df0*/  ISETP.NE.U32.AND P1, PT, RZ, UR10, PT ;  /* 0x0000000aff007c0c */ /* 0x000fe2000bf25070 */
[----:B------:R-:W-:Y:S01]  /*5e00*/  ULDC UR12, c[0x0][0x630] ;  /* 0x00018c00000c7ab9 */ /* 0x000fe20000000800 */
[----:B------:R-:W-:Y:S01]  /*5e10*/  ULDC UR16, c[0x0][0x154] ;  /* 0x0000550000107ab9 */ /* 0x000fe20000000800 */
[----:B------:R-:W-:Y:S01]  /*5e20*/  IMAD.MOV.U32 R2, RZ, RZ, R0 ;  /* 0x000000ffff027224 */ /* 0x000fe200078e0000 */
[----:B------:R-:W-:Y:S01]  /*5e30*/  ISETP.NE.AND.EX P1, PT, RZ, UR11, PT, P1 ;  /* 0x0000000bff007c0c */ /* 0x000fe2000bf25310 */
[----:B------:R-:W1:Y:S01]  /*5e40*/  S2UR UR15, SR_CTAID.Y ;  /* 0x00000000000f79c3 */ /* 0x000e620000002600 */
[----:B0-----:R-:W-:-:S05]  /*5e50*/  I2FP.F32.U32 R3, UR8 ;  /* 0x0000000800037c45 */ /* 0x001fca0008201000 */
[----:B------:R-:W-:Y:S01]  /*5e60*/  FMUL R4, R3, UR9 ;  /* 0x0000000903047c20 */ /* 0x000fe20008400000 */
[----:B------:R-:W-:-:S05]  /*5e70*/  IMAD.MOV.U32 R3, RZ, RZ, R5 ;  /* 0x000000ffff037224 */ /* 0x000fca00078e0005 */
[----:B------:R-:W-:Y:S05]  /*5e80*/  @!P1 BRA `(.L_x_115) ;  /* 0x0000000000289947 */ /* 0x000fea0003800000 */
[----:B------:R-:W-:Y:S02]  /*5e90*/  ULDC UR9, c[0x0][0x634] ;  /* 0x00018d0000097ab9 */ /* 0x000fe40000000800 */
[----:B------:R-:W-:-:S05]  /*5ea0*/  IADD3 R9, P1, R0, UR9, RZ ;  /* 0x0000000900097c10 */ /* 0x000fca000ff3e0ff */
[----:B------:R-:W-:-:S04]  /*5eb0*/  IMAD.X R13, RZ, RZ, R5, P1 ;  /* 0x000000ffff0d7224 */ /* 0x000fc800008e0605 */
[----:B------:R-:W-:-:S04]  /*5ec0*/  IMAD.WIDE.U32 R6, R13, UR10, RZ ;  /* 0x0000000a0d067c25 */ /* 0x000fc8000f8e00ff */
[----:B------:R-:W-:-:S04]  /*5ed0*/  IMAD.WIDE.U32 R6, P1, R9, UR11, R6 ;  /* 0x0000000b09067c25 */ /* 0x000fc8000f820006 */
[----:B------:R-:W-:-:S04]  /*5ee0*/  IMAD.WIDE.U32 R8, R9, UR10, RZ ;  /* 0x0000000a09087c25 */ /* 0x000fc8000f8e00ff */
[----:B------:R-:W-:Y:S01]  /*5ef0*/  IMAD.X R3, RZ, RZ, RZ, P1 ;  /* 0x000000ffff037224 */ /* 0x000fe200008e06ff */
[----:B------:R-:W-:Y:S01]  /*5f00*/  IADD3 RZ, P1, R9, R6, RZ ;  /* 0x0000000609ff7210 */ /* 0x000fe20007f3e0ff */
[----:B------:R-:W-:-:S04]  /*5f10*/  IMAD.MOV.U32 R2, RZ, RZ, R7 ;  /* 0x000000ffff027224 */ /* 0x000fc800078e0007 */
[----:B------:R-:W-:-:S08]  /*5f20*/  IMAD.WIDE.U32.X R2, R13, UR11, R2, P1 ;  /* 0x0000000b0d027c25 */ /* 0x000fd000088e0402 */
.L_x_115:
[--C-:B------:R-:W-:Y:S01]  /*5f30*/  SHF.R.U64 R13, R2, UR12, R3.reuse ;  /* 0x0000000c020d7c19 */ /* 0x100fe20008001203 */
[----:B------:R0:W2:Y:S01]  /*5f40*/  F2I.U32.TRUNC.NTZ R9, R4 ;  /* 0x0000000400097305 */ /* 0x0000a2000020f000 */
[----:B------:R-:W-:Y:S01]  /*5f50*/  SHF.R.U32.HI R2, RZ, UR12, R3 ;  /* 0x0000000cff027c19 */ /* 0x000fe20008011603 */
[----:B------:R-:W-:Y:S01]  /*5f60*/  ULDC.64 UR10, c[0x0][0x620] ;  /* 0x00018800000a7ab9 */ /* 0x000fe20000000a00 */
[----:B------:R-:W-:Y:S01]  /*5f70*/  IADD3 R7, P1, RZ, -R13, RZ ;  /* 0x8000000dff077210 */ /* 0x000fe20007f3e0ff */
[----:B------:R-:W3:Y:S01]  /*5f80*/  LDC R19, c[0x0][0x610] ;  /* 0x00018400ff137b82 */ /* 0x000ee20000000800 */
[----:B-1----:R-:W-:Y:S01]  /*5f90*/  I2FP.F32.U32 R6, UR15 ;  /* 0x0000000f00067c45 */ /* 0x002fe20008201000 */
[----:B------:R-:W-:Y:S01]  /*5fa0*/  ULDC UR12, c[0x0][0x658] ;  /* 0x00019600000c7ab9 */ /* 0x000fe20000000800 */
[----:B------:R-:W-:Y:S01]  /*5fb0*/  ULDC UR18, c[0x0][0x648] ;  /* 0x0001920000127ab9 */ /* 0x000fe20000000800 */
[----:B------:R-:W-:Y:S02]  /*5fc0*/  IMAD.X R2, RZ, RZ, ~R2, P1 ;  /* 0x000000ffff027224 */ /* 0x000fe400008e0e02 */
[----:B------:R-:W-:Y:S01]  /*5fd0*/  FMUL R8, R6, UR16 ;  /* 0x0000001006087c20 */ /* 0x000fe20008400000 */
[----:B0-----:R-:W-:Y:S01]  /*5fe0*/  IMAD.MOV.U32 R4, RZ, RZ, R0 ;  /* 0x000000ffff047224 */ /* 0x001fe200078e0000 */
[----:B------:R-:W-:Y:S01]  /*5ff0*/  ULDC.64 UR16, c[0x0][0x640] ;  /* 0x0001900000107ab9 */ /* 0x000fe20000000a00 */
[----:B------:R-:W-:Y:S01]  /*6000*/  IMAD R6, R2, UR10, RZ ;  /* 0x0000000a02067c24 */ /* 0x000fe2000f8e02ff */
[----:B------:R-:W-:Y:S01]  /*6010*/  ISETP.NE.U32.AND P1, PT, RZ, UR16, PT ;  /* 0x00000010ff007c0c */ /* 0x000fe2000bf25070 */
[----:B------:R-:W-:Y:S01]  /*6020*/  IMAD.WIDE.U32 R2, R7, UR10, R4 ;  /* 0x0000000a07027c25 */ /* 0x000fe2000f8e0004 */
[----:B------:R-:W0:Y:S01]  /*6030*/  F2I.U32.TRUNC.NTZ R8, R8 ;  /* 0x0000000800087305 */ /* 0x000e22000020f000 */
[----:B--2---:R-:W-:Y:S01]  /*6040*/  R2UR UR9, R9 ;  /* 0x00000000090972ca */ /* 0x004fe200000e0000 */
[----:B------:R-:W-:Y:S01]  /*6050*/  ULDC UR10, c[0x0][0x618] ;  /* 0x00018600000a7ab9 */ /* 0x000fe20000000800 */
[----:B------:R-:W-:Y:S01]  /*6060*/  IMAD R7, R7, UR11, R6 ;  /* 0x0000000b07077c24 */ /* 0x000fe2000f8e0206 */
[----:B------:R-:W-:-:S03]  /*6070*/  ISETP.NE.AND.EX P1, PT, RZ, UR17, PT, P1 ;  /* 0x00000011ff007c0c */ /* 0x000fc6000bf25310 */
[----:B------:R-:W-:-:S05]  /*6080*/  IMAD.IADD R3, R3, 0x1, R7 ;  /* 0x0000000103037824 */ /* 0x000fca00078e0207 */
[--C-:B------:R-:W-:Y:S02]  /*6090*/  SHF.R.U64 R4, R2, UR10, R3.reuse ;  /* 0x0000000a02047c19 */ /* 0x100fe40008001203 */
[----:B------:R-:W-:Y:S01]  /*60a0*/  SHF.R.U32.HI R3, RZ, UR10, R3 ;  /* 0x0000000aff037c19 */ /* 0x000fe20008011603 */
[----:B------:R-:W-:Y:S01]  /*60b0*/  ULDC UR10, c[0x0][0x608] ;  /* 0x00018200000a7ab9 */ /* 0x000fe20000000800 */
[----:B0-----:R-:W-:Y:S02]  /*60c0*/  R2UR UR11, R8 ;  /* 0x00000000080b72ca */ /* 0x001fe400000e0000 */
[--C-:B------:R-:W-:Y:S02]  /*60d0*/  SHF.R.U64 R14, R4, UR10, R3.reuse ;  /* 0x0000000a040e7c19 */ /* 0x100fe40008001203 */
[----:B------:R-:W-:Y:S01]  /*60e0*/  SHF.R.U32.HI R3, RZ, UR10, R3 ;  /* 0x0000000aff037c19 */ /* 0x000fe20008011603 */
[----:B------:R-:W-:-:S03]  /*60f0*/  UIADD3 UR10, -UR9, URZ, URZ ;  /* 0x0000003f090a7290 */ /* 0x000fc6000fffe13f */
[--C-:B------:R-:W-:Y:S01]  /*6100*/  SHF.R.U64 R17, R14, UR12, R3.reuse ;  /* 0x0000000c0e117c19 */ /* 0x100fe20008001203 */
[----:B------:R-:W-:Y:S01]  /*6110*/  ULDC UR9, c[0x0][0x144] ;  /* 0x0000510000097ab9 */ /* 0x000fe20000000800 */
[----:B------:R-:W-:-:S03]  /*6120*/  SHF.R.U32.HI R3, RZ, UR12, R3 ;  /* 0x0000000cff037c19 */ /* 0x000fc60008011603 */
[----:B------:R-:W-:Y:S01]  /*6130*/  IMAD.MOV.U32 R2, RZ, RZ, R17 ;  /* 0x000000ffff027224 */ /* 0x000fe200078e0011 */
[----:B------:R-:W-:Y:S06]  /*6140*/  @!P1 BRA `(.L_x_116) ;  /* 0x0000000000289947 */ /* 0x000fec0003800000 */
        /* <DEDUP_REMOVED lines=10> */
.L_x_116:
[----:B------:R-:W-:Y:S01]  /*61f0*/  UIADD3 UR11, -UR11, URZ, URZ ;  /* 0x0000003f0b0b7290 */ /* 0x000fe2000fffe13f */
[----:B------:R-:W-:Y:S01]  /*6200*/  SHF.R.U64 R3, R2, UR18, R3 ;  /* 0x0000001202037c19 */ /* 0x000fe20008001203 */
[----:B------:R-:W-:Y:S01]  /*6210*/  UIMAD UR8, UR9, UR10, UR8 ;  /* 0x0000000a090872a4 */ /* 0x000fe2000f8e0208 */
[----:B------:R-:W-:Y:S02]  /*6220*/  LOP3.LUT R2, R14, UR6, RZ, 0xc0, !PT ;  /* 0x000000060e027c12 */ /* 0x000fe4000f8ec0ff */
[----:B------:R-:W-:Y:S01]  /*6230*/  ULDC UR9, c[0x0][0x148] ;  /* 0x0000520000097ab9 */ /* 0x000fe20000000800 */
[----:B------:R-:W-:Y:S01]  /*6240*/  IMAD.MOV R6, RZ, RZ, -R3 ;  /* 0x000000ffff067224 */ /* 0x000fe200078e0a03 */
[----:B------:R-:W-:Y:S01]  /*6250*/  @UP2 UIMAD UR8, UR9, UR11, UR15 ;  /* 0x0000000b090822a4 */ /* 0x000fe2000f8e020f */
[----:B------:R-:W-:Y:S01]  /*6260*/  IMAD R2, R3, UR5, R2 ;  /* 0x0000000503027c24 */ /* 0x000fe2000f8e0202 */
[----:B------:R-:W-:Y:S01]  /*6270*/  LOP3.LUT R4, R4, UR4, RZ, 0xc0, !PT ;  /* 0x0000000404047c12 */ /* 0x000fe2000f8ec0ff */
[----:B------:R-:W-:Y:S01]  /*6280*/  ULDC UR9, c[0x0][0x638] ;  /* 0x00018e0000097ab9 */ /* 0x000fe20000000800 */
[----:B------:R-:W-:Y:S01]  /*6290*/  PLOP3.LUT P1, PT, PT, PT, UP2, 0x80, 0x0 ;  /* 0x000000000000781c */ /* 0x000fe20003f2f028 */
[----:B------:R-:W-:-:S02]  /*62a0*/  IMAD R3, R6, UR9, R17 ;  /* 0x0000000906037c24 */ /* 0x000fc4000f8e0211 */
[----:B---3--:R-:W-:Y:S01]  /*62b0*/  IMAD R2, R2, R19, UR8 ;  /* 0x0000000802027e24 */ /* 0x008fe2000f8e0213 */
[----:B------:R-:W-:Y:S01]  /*62c0*/  ULDC UR8, c[0x0][0x600] ;  /* 0x0001800000087ab9 */ /* 0x000fe20000000800 */
[----:B------:R-:W-:Y:S02]  /*62d0*/  IMAD.MOV.U32 R6, RZ, RZ, 0x1 ;  /* 0x00000001ff067424 */ /* 0x000fe400078e00ff */
[----:B------:R-:W-:Y:S02]  /*62e0*/  IMAD R7, R3, UR8, R4 ;  /* 0x0000000803077c24 */ /* 0x000fe4000f8e0204 */
[----:B------:R-:W-:-:S03]  /*62f0*/  IMAD.MOV.U32 R4, RZ, RZ, R13 ;  /* 0x000000ffff047224 */ /* 0x000fc600078e000d */
[----:B------:R-:W-:Y:S02]  /*6300*/  SEL R3, R7, R2, !P1 ;  /* 0x0000000207037207 */ /* 0x000fe40004800000 */
[----:B------:R-:W-:-:S07]  /*6310*/  SEL R2, R2, R7, !P1 ;  /* 0x0000000702027207 */ /* 0x000fce0004800000 */
.L_x_114:
[----:B------:R-:W-:Y:S05]  /*6320*/  BSYNC B1 ;  /* 0x0000000000017941 */ /* 0x000fea0003800000 */
.L_x_113:
[----:B------:R-:W-:-:S13]  /*6330*/  LOP3.LUT P1, RZ, R6, 0xff, RZ, 0xc0, !PT ;  /* 0x000000ff06ff7812 */ /* 0x000fda000782c0ff */
[----:B------:R-:W-:Y:S05]  /*6340*/  @P1 BRA `(.L_x_117) ;  /* 0xfffffff4003c1947 */ /* 0x000fea000383ffff */
[----:B------:R-:W-:Y:S05]  /*6350*/  BSYNC B0 ;  /* 0x0000000000007941 */ /* 0x000fea0003800000 */
.L_x_105:
[----:B------:R-:W-:-:S03]  /*6360*/  UMOV UR8, 0xffffffff ;  /* 0xffffffff00087882 */ /* 0x000fc60000000000 */
[----:B------:R-:W-:Y:S05]  /*6370*/  BRA.DIV UR8, `(.L_x_118) ;  /* 0x0000000608487947 */ /* 0x000fea000b800000 */
[----:B------:R-:W-:-:S13]  /*6380*/  ELECT P0, URZ, PT ;  /* 0x00000000003f782f */ /* 0x000fda0003800000 */
.L_x_134:
[----:B------:R-:W-:Y:S04]  /*6390*/  BSSY B0, `(.L_x_119) ;  /* 0x000002c000007945 */ /* 0x000fe80003800000 */
[----:B------:R-:W-:Y:S05]  /*63a0*/  @!P0 BRA `(.L_x_120) ;  /* 0x0000000000a88947 */ /* 0x000fea0003800000 */
[----:B------:R-:W-:-:S04]  /*63b0*/  ULOP3.LUT UR8, UR13, 0x2, URZ, 0xfc, !UPT ;  /* 0x000000020d087892 */ /* 0x000fc8000f8efc3f */
[----:B------:R-:W-:-:S06]  /*63c0*/  UISETP.NE.AND UP0, UPT, UR8, 0x3, UPT ;  /* 0x000000030800788c */ /* 0x000fcc000bf05270 */
[----:B------:R-:W-:-:S13]  /*63d0*/  PLOP3.LUT P0, PT, PT, PT, UP0, 0x80, 0x0 ;  /* 0x000000000000781c */ /* 0x000fda0003f0f008 */
[----:B------:R-:W-:Y:S05]  /*63e0*/  @!P0 BRA `(.L_x_121) ;  /* 0x0000000000048947 */ /* 0x000fea0003800000 */
[----:B------:R-:W-:Y:S01]  /*63f0*/  BPT.TRAP 0x1 ;  /* 0x000000040000795c */ /* 0x000fe20000300000 */
.L_x_121:
[----:B------:R-:W0:Y:S01]  /*6400*/  S2R R3, SR_CgaCtaId ;  /* 0x0000000000037919 */ /* 0x000e220000008800 */
[----:B------:R-:W-:Y:S02]  /*6410*/  MOV R0, 0x400 ;  /* 0x0000040000007802 */ /* 0x000fe40000000f00 */
[----:B------:R-:W-:Y:S02]  /*6420*/  SHF.L.U32 R2, R10, 0x1f, RZ ;  /* 0x0000001f0a027819 */ /* 0x000fe400000006ff */
[----:B0-----:R-:W-:-:S05]  /*6430*/  LEA R0, R3, R0, 0x18 ;  /* 0x0000000003007211 */ /* 0x001fca00078ec0ff */
[----:B------:R-:W-:-:S04]  /*6440*/  VIADD R0, R0, 0x20 ;  /* 0x0000002000007836 */ /* 0x000fc80000000000 */
[C---:B------:R-:W-:Y:S02]  /*6450*/  IMAD R5, R11.reuse, 0x8, R0 ;  /* 0x000000080b057824 */ /* 0x040fe400078e0200 */
[----:B------:R-:W-:Y:S02]  /*6460*/  VIADD R11, R11, 0x1 ;  /* 0x000000010b0b7836 */ /* 0x000fe40000000000 */
[----:B------:R-:W0:Y:S03]  /*6470*/  SYNCS.PHASECHK.TRANS64.TRYWAIT P0, [R5+URZ], R2 ;  /* 0x00000002050075a7 */ /* 0x000e26000800017f */
[----:B------:R-:W-:-:S04]  /*6480*/  ISETP.NE.AND P1, PT, R11, 0x4, PT ;  /* 0x000000040b00780c */ /* 0x000fc80003f25270 */
[----:B------:R-:W-:Y:S02]  /*6490*/  SEL R3, RZ, 0x1, P1 ;  /* 0x00000001ff037807 */ /* 0x000fe40000800000 */
[----:B------:R-:W-:Y:S02]  /*64a0*/  SEL R11, R11, RZ, P1 ;  /* 0x000000ff0b0b7207 */ /* 0x000fe40000800000 */
[----:B------:R-:W-:-:S03]  /*64b0*/  LOP3.LUT R10, R10, R3, RZ, 0x3c, !PT ;  /* 0x000000030a0a7212 */ /* 0x000fc600078e3cff */
[----:B------:R-:W-:Y:S01]  /*64c0*/  IMAD R7, R11, 0x8, R0 ;  /* 0x000000080b077824 */ /* 0x000fe200078e0200 */
[----:B------:R-:W-:Y:S01]  /*64d0*/  SHF.L.U32 R4, R10, 0x1f, RZ ;  /* 0x0000001f0a047819 */ /* 0x000fe200000006ff */
[----:B0-----:R-:W-:Y:S06]  /*64e0*/  @!P0 BRA `(.L_x_122) ;  /* 0x0000000400108947 */ /* 0x001fec0003800000 */
.L_x_135:
[----:B------:R-:W1:Y:S01]  /*64f0*/  SYNCS.PHASECHK.TRANS64.TRYWAIT P0, [R7+URZ], R4 ;  /* 0x00000004070075a7 */ /* 0x000e62000800017f */
[----:B0-----:R-:W-:-:S05]  /*6500*/  VIADD R2, R11, 0x1 ;  /* 0x000000010b027836 */ /* 0x001fca0000000000 */
[----:B------:R-:W-:-:S04]  /*6510*/  ISETP.NE.AND P1, PT, R2, 0x4, PT ;  /* 0x000000040200780c */ /* 0x000fc80003f25270 */
[----:B------:R-:W-:Y:S02]  /*6520*/  SEL R3, RZ, 0x1, P1 ;  /* 0x00000001ff037807 */ /* 0x000fe40000800000 */
[----:B------:R-:W-:Y:S02]  /*6530*/  SEL R9, R2, RZ, P1 ;  /* 0x000000ff02097207 */ /* 0x000fe40000800000 */
[----:B------:R-:W-:-:S03]  /*6540*/  LOP3.LUT R11, R10, R3, RZ, 0x3c, !PT ;  /* 0x000000030a0b7212 */ /* 0x000fc600078e3cff */
[----:B------:R-:W-:Y:S01]  /*6550*/  IMAD R6, R9, 0x8, R0 ;  /* 0x0000000809067824 */ /* 0x000fe200078e0200 */
[----:B------:R-:W-:Y:S01]  /*6560*/  SHF.L.U32 R5, R11, 0x1f, RZ ;  /* 0x0000001f0b057819 */ /* 0x000fe200000006ff */
[----:B-1----:R-:W-:Y:S06]  /*6570*/  @!P0 BRA `(.L_x_123) ;  /* 0x0000000400008947 */ /* 0x002fec0003800000 */
.L_x_136:
[----:B------:R-:W1:Y:S01]  /*6580*/  SYNCS.PHASECHK.TRANS64.TRYWAIT P0, [R6+URZ], R5 ;  /* 0x00000005060075a7 */ /* 0x000e62000800017f */
[----:B------:R-:W-:-:S05]  /*6590*/  VIADD R2, R9, 0x1 ;  /* 0x0000000109027836 */ /* 0x000fca0000000000 */
[----:B------:R-:W-:-:S04]  /*65a0*/  ISETP.NE.AND P1, PT, R2, 0x4, PT ;  /* 0x000000040200780c */ /* 0x000fc80003f25270 */
[----:B0-----:R-:W-:Y:S02]  /*65b0*/  SEL R4, RZ, 0x1, P1 ;  /* 0x00000001ff047807 */ /* 0x001fe40000800000 */
[----:B------:R-:W-:Y:S02]  /*65c0*/  SEL R3, R2, RZ, P1 ;  /* 0x000000ff02037207 */ /* 0x000fe40000800000 */
[----:B------:R-:W-:Y:S01]  /*65d0*/  LOP3.LUT R4, R11, R4, RZ, 0x3c, !PT ;  /* 0x000000040b047212 */ /* 0x000fe200078e3cff */
[----:B-1----:R-:W-:Y:S06]  /*65e0*/  @!P0 BRA `(.L_x_124) ;  /* 0x0000000000f88947 */ /* 0x002fec0003800000 */
.L_x_137:
[----:B------:R-:W-:Y:S01]  /*65f0*/  IMAD R3, R3, 0x8, R0 ;  /* 0x0000000803037824 */ /* 0x000fe200078e0200 */
[----:B------:R-:W-:-:S07]  /*6600*/  SHF.L.U32 R0, R4, 0x1f, RZ ;  /* 0x0000001f04007819 */ /* 0x000fce00000006ff */
.L_x_125:
[----:B-1----:R1:W2:Y:S02]  /*6610*/  SYNCS.PHASECHK.TRANS64.TRYWAIT P0, [R3+URZ], R0 ;  /* 0x00000000030075a7 */ /* 0x0022a4000800017f */
[----:B--2---:R-:W-:Y:S05]  /*6620*/  @!P0 NANOSLEEP.SYNCS 0x989680 ;  /* 0x009896800000895d */ /* 0x004fea0003900000 */
[----:B------:R-:W2:Y:S02]  /*6630*/  @!P0 SYNCS.PHASECHK.TRANS64 P0, [R3+URZ], R0 ;  /* 0x00000000030085a7 */ /* 0x000ea4000800007f */
[----:B--2---:R-:W-:Y:S05]  /*6640*/  @!P0 BRA `(.L_x_125) ;  /* 0xfffffffc00f08947 */ /* 0x004fea000383ffff */
.L_x_120:
[----:B------:R-:W-:Y:S05]  /*6650*/  BSYNC B0 ;  /* 0x0000000000007941 */ /* 0x000fea0003800000 */
.L_x_119:
[----:B------:R-:W-:Y:S05]  /*6660*/  EXIT ;  /* 0x000000000000794d */ /* 0x000fea0003800000 */
.L_x_14:
[----:B0-----:R0:W2:Y:S02]  /*6670*/  SYNCS.PHASECHK.TRANS64.TRYWAIT P0, [R15+URZ+-0x8], R10 ;  /* 0xfffff80a0f0075a7 */ /* 0x0010a4000800017f */
[----:B--2---:R-:W-:Y:S05]  /*6680*/  @!P0 NANOSLEEP.SYNCS 0x989680 ;  /* 0x009896800000895d */ /* 0x004fea0003900000 */
[----:B------:R-:W2:Y:S02]  /*6690*/  @!P0 SYNCS.PHASECHK.TRANS64 P0, [R15+URZ+-0x8], R10 ;  /* 0xfffff80a0f0085a7 */ /* 0x000ea4000800007f */
[----:B--2---:R-:W-:Y:S05]  /*66a0*/  @!P0 BRA `(.L_x_14) ;  /* 0xfffffffc00f08947 */ /* 0x004fea000383ffff */
[----:B------:R-:W-:Y:S05]  /*66b0*/  BRA `(.L_x_126) ;  /* 0xffffffac00c47947 */ /* 0x000fea000383ffff */
.L_x_19:
[----:B--2---:R-:W-:-:S04]  /*66c0*/  IMAD.U32 R11, RZ, RZ, UR4 ;  /* 0x00000004ff0b7e24 */ /* 0x004fc8000f8e00ff */
[----:B------:R2:W3:Y:S03]  /*66d0*/  SYNCS.PHASECHK.TRANS64.TRYWAIT P0, [R11+URZ], R10 ;  /* 0x0000000a0b0075a7 */ /* 0x0004e6000800017f */
[----:B---3--:R-:W-:Y:S05]  /*66e0*/  @!P0 NANOSLEEP.SYNCS 0x989680 ;  /* 0x009896800000895d */ /* 0x008fea0003900000 */
[----:B------:R-:W3:Y:S02]  /*66f0*/  @!P0 SYNCS.PHASECHK.TRANS64 P0, [R11+URZ], R10 ;  /* 0x0000000a0b0085a7 */ /* 0x000ee4000800007f */
[----:B---3--:R-:W-:Y:S05]  /*6700*/  @!P0 BRA `(.L_x_19) ;  /* 0xfffffffc00ec8947 */ /* 0x008fea000383ffff */
[----:B------:R-:W-:Y:S05]  /*6710*/  BRA `(.L_x_18) ;  /* 0xffffffb000707947 */ /* 0x000fea000383ffff */
.L_x_25:
[----:B--2---:R-:W-:-:S04]  /*6720*/  IMAD.U32 R12, RZ, RZ, UR8 ;  /* 0x00000008ff0c7e24 */ /* 0x004fc8000f8e00ff */
[----:B------:R2:W3:Y:S03]  /*6730*/  SYNCS.PHASECHK.TRANS64.TRYWAIT P0, [R12+URZ], R11 ;  /* 0x0000000b0c0075a7 */ /* 0x0004e6000800017f */
[----:B---3--:R-:W-:Y:S05]  /*6740*/  @!P0 NANOSLEEP.SYNCS 0x989680 ;  /* 0x009896800000895d */ /* 0x008fea0003900000 */
[----:B------:R-:W3:Y:S02]  /*6750*/  @!P0 SYNCS.PHASECHK.TRANS64 P0, [R12+URZ], R11 ;  /* 0x0000000b0c0085a7 */ /* 0x000ee4000800007f */
[----:B---3--:R-:W-:Y:S05]  /*6760*/  @!P0 BRA `(.L_x_25) ;  /* 0xfffffffc00ec8947 */ /* 0x008fea000383ffff */
[----:B------:R-:W-:Y:S05]  /*6770*/  BRA `(.L_x_24) ;  /* 0xffffffb400c87947 */ /* 0x000fea000383ffff */
.L_x_33:
[----:B---3--:R3:W4:Y:S02]  /*6780*/  SYNCS.PHASECHK.TRANS64.TRYWAIT P0, [R15+URZ+0x8], R10 ;  /* 0x0000080a0f0075a7 */ /* 0x008724000800017f */
[----:B----4-:R-:W-:Y:S05]  /*6790*/  @!P0 NANOSLEEP.SYNCS 0x989680 ;  /* 0x009896800000895d */ /* 0x010fea0003900000 */
[----:B------:R-:W4:Y:S02]  /*67a0*/  @!P0 SYNCS.PHASECHK.TRANS64 P0, [R15+URZ+0x8], R10 ;  /* 0x0000080a0f0085a7 */ /* 0x000f24000800007f */
[----:B----4-:R-:W-:Y:S05]  /*67b0*/  @!P0 BRA `(.L_x_33) ;  /* 0xfffffffc00f08947 */ /* 0x010fea000383ffff */
[----:B------:R-:W-:Y:S05]  /*67c0*/  BRA `(.L_x_127) ;  /* 0xffffffbc00d87947 */ /* 0x000fea000383ffff */
.L_x_106:
[----:B------:R-:W-:Y:S01]  /*67d0*/  BSSY B1, `(.L_x_128) ;  /* 0x0000006000017945 */ /* 0x000fe20003800000 */
[----:B------:R-:W-:-:S07]  /*67e0*/  IMAD.MOV.U32 R6, RZ, RZ, -0x1 ;  /* 0xffffffffff067424 */ /* 0x000fce00078e00ff */
[----:B------:R-:W-:Y:S05]  /*67f0*/  WARPSYNC.COLLECTIVE R6, `(.L_x_129) ;  /* 0x00000000060c7348 */ /* 0x000fea0003c00000 */
[----:B------:R-:W-:Y:S02]  /*6800*/  ELECT P1, UR62, PT ;  /* 0x00000000003e782f */ /* 0x000fe40003820000 */
[----:B------:R-:W-:Y:S01]  /*6810*/  MOV R6, UR62 ;  /* 0x0000003e00067c02 */ /* 0x000fe20008000f00 */
[----:B------:R-:W-:Y:S10]  /*6820*/  ENDCOLLECTIVE ;  /* 0x000000000000791b */ /* 0x000ff40003800000 */
.L_x_129:
[----:B------:R-:W-:Y:S05]  /*6830*/  BSYNC B1 ;  /* 0x0000000000017941 */ /* 0x000fea0003800000 */
.L_x_128:
[----:B------:R-:W-:Y:S05]  /*6840*/  BRA `(.L_x_130) ;  /* 0xfffffff000087947 */ /* 0x000fea000383ffff */
.L_x_109:
[----:B-1----:R1:W2:Y:S02]  /*6850*/  SYNCS.PHASECHK.TRANS64.TRYWAIT P1, [R13+URZ+0x20], R6 ;  /* 0x000020060d0075a7 */ /* 0x0022a4000802017f */
[----:B--2---:R-:W-:Y:S05]  /*6860*/  @!P1 NANOSLEEP.SYNCS 0x989680 ;  /* 0x009896800000995d */ /* 0x004fea0003900000 */
[----:B------:R-:W2:Y:S02]  /*6870*/  @!P1 SYNCS.PHASECHK.TRANS64 P1, [R13+URZ+0x20], R6 ;  /* 0x000020060d0095a7 */ /* 0x000ea4000802007f */
[----:B--2---:R-:W-:Y:S05]  /*6880*/  @!P1 BRA `(.L_x_109) ;  /* 0xfffffffc00f09947 */ /* 0x004fea000383ffff */
[----:B------:R-:W-:Y:S05]  /*6890*/  BRA `(.L_x_131) ;  /* 0xfffffff0003c7947 */ /* 0x000fea000383ffff */
.L_x_118:
[----:B------:R-:W-:Y:S01]  /*68a0*/  BSSY B0, `(.L_x_132) ;  /* 0x0000006000007945 */ /* 0x000fe20003800000 */
[----:B------:R-:W-:-:S07]  /*68b0*/  IMAD.MOV.U32 R6, RZ, RZ, -0x1 ;  /* 0xffffffffff067424 */ /* 0x000fce00078e00ff */
[----:B------:R-:W-:Y:S05]  /*68c0*/  WARPSYNC.COLLECTIVE R6, `(.L_x_133) ;  /* 0x00000000060c7348 */ /* 0x000fea0003c00000 */
[----:B------:R-:W-:Y:S02]  /*68d0*/  ELECT P1, UR62, PT ;  /* 0x00000000003e782f */ /* 0x000fe40003820000 */
[----:B------:R-:W-:Y:S01]  /*68e0*/  MOV R6, UR62 ;  /* 0x0000003e00067c02 */ /* 0x000fe20008000f00 */
[----:B------:R-:W-:Y:S10]  /*68f0*/  ENDCOLLECTIVE ;  /* 0x000000000000791b */ /* 0x000ff40003800000 */
.L_x_133:
[----:B------:R-:W-:Y:S05]  /*6900*/  BSYNC B0 ;  /* 0x0000000000007941 */ /* 0x000fea0003800000 */
.L_x_132:
[----:B------:R-:W-:Y:S01]  /*6910*/  PLOP3.LUT P0, PT, P1, PT, PT, 0x80, 0x0 ;  /* 0x000000000000781c */ /* 0x000fe20000f0f070 */
[----:B------:R-:W-:-:S12]  /*6920*/  BRA `(.L_x_134) ;  /* 0xfffffff800987947 */ /* 0x000fd8000383ffff */
.L_x_122:
[----:B0-----:R0:W1:Y:S02]  /*6930*/  SYNCS.PHASECHK.TRANS64.TRYWAIT P0, [R5+URZ], R2 ;  /* 0x00000002050075a7 */ /* 0x001064000800017f */
[----:B-1----:R-:W-:Y:S05]  /*6940*/  @!P0 NANOSLEEP.SYNCS 0x989680 ;  /* 0x009896800000895d */ /* 0x002fea0003900000 */
[----:B------:R-:W1:Y:S02]  /*6950*/  @!P0 SYNCS.PHASECHK.TRANS64 P0, [R5+URZ], R2 ;  /* 0x00000002050085a7 */ /* 0x000e64000800007f */
[----:B-1----:R-:W-:Y:S05]  /*6960*/  @!P0 BRA `(.L_x_122) ;  /* 0xfffffffc00f08947 */ /* 0x002fea000383ffff */
[----:B------:R-:W-:Y:S05]  /*6970*/  BRA `(.L_x_135) ;  /* 0xfffffff800dc7947 */ /* 0x000fea000383ffff */
.L_x_123:
[----:B0-----:R0:W1:Y:S02]  /*6980*/  SYNCS.PHASECHK.TRANS64.TRYWAIT P0, [R7+URZ], R4 ;  /* 0x00000004070075a7 */ /* 0x001064000800017f */
[----:B-1----:R-:W-:Y:S05]  /*6990*/  @!P0 NANOSLEEP.SYNCS 0x989680 ;  /* 0x009896800000895d */ /* 0x002fea0003900000 */
[----:B------:R-:W1:Y:S02]  /*69a0*/  @!P0 SYNCS.PHASECHK.TRANS64 P0, [R7+URZ], R4 ;  /* 0x00000004070085a7 */ /* 0x000e64000800007f */
[----:B-1----:R-:W-:Y:S05]  /*69b0*/  @!P0 BRA `(.L_x_123) ;  /* 0xfffffffc00f08947 */ /* 0x002fea000383ffff */
[----:B------:R-:W-:Y:S05]  /*69c0*/  BRA `(.L_x_136) ;  /* 0xfffffff800ec7947 */ /* 0x000fea000383ffff */
.L_x_124:
[----:B0-----:R0:W1:Y:S02]  /*69d0*/  SYNCS.PHASECHK.TRANS64.TRYWAIT P0, [R6+URZ], R5 ;  /* 0x00000005060075a7 */ /* 0x001064000800017f */
[----:B-1----:R-:W-:Y:S05]  /*69e0*/  @!P0 NANOSLEEP.SYNCS 0x989680 ;  /* 0x009896800000895d */ /* 0x002fea0003900000 */
[----:B------:R-:W1:Y:S02]  /*69f0*/  @!P0 SYNCS.PHASECHK.TRANS64 P0, [R6+URZ], R5 ;  /* 0x00000005060085a7 */ /* 0x000e64000800007f */
[----:B-1----:R-:W-:Y:S05]  /*6a00*/  @!P0 BRA `(.L_x_124) ;  /* 0xfffffffc00f08947 */ /* 0x002fea000383ffff */
[----:B------:R-:W-:Y:S05]  /*6a10*/  BRA `(.L_x_137) ;  /* 0xfffffff800f47947 */ /* 0x000fea000383ffff */
.L_x_138:
[----:B------:R-:W-:-:S00]  /*6a20*/  BRA `(.L_x_138) ;  /* 0xfffffffc00fc7947 */ /* 0x000fc0000383ffff */
[----:B------:R-:W-:-:S00]  /*6a30*/  NOP ;  /* 0x0000000000007918 */ /* 0x000fc00000000000 */
        /* <DEDUP_REMOVED lines=12> */
.L_x_139:


//--------------------- .nv.shared._ZN7cutlass13device_kernelINS_4gemm6kernel13GemmUniversalIN4cute5tupleIJiiiiEEENS1_10collective13CollectiveMmaINS1_37MainloopSm90TmaGmmaWarpSpecializedFP8ILi4ENS5_IJNS4_1CILi1EEESB_SB_EEENS1_32KernelTmaWarpSpecializedPingpongEEENS5_IJNSA_ILi64EEESF_SF_EEENS_12float_e4m3_tENS5_IJlSB_lEEESH_SI_NS4_8TiledMMAINS4_8MMA_AtomIJNS4_4SM904GMMA30MMA_64x64x32_F32E4M3E4M3_SS_TNILNSM_7ScaleInE1ELSO_1EEEEEENS4_6LayoutISC_NS5_IJNSA_ILi0EEESS_SS_EEEEENS5_IJNS4_10UnderscoreESV_SV_EEEEENS4_13SM90_TMA_LOADENS4_14ComposedLayoutINS4_7SwizzleILi2ELi4ELi3EEENS4_18smem_ptr_flag_bitsILi8EEENSR_INS5_IJNSA_ILi8EEESF_EEENS5_IJSF_SB_EEEEEEEvNS4_8identityESY_S18_vS19_EENS_8epilogue10collective6detail29Sm90TmaWarpSpecializedAdapterINS1C_15DefaultEpilogueISH_SI_SI_NS1B_6thread17LinearCombinationISH_Li1EffLNS1G_9ScaleType4KindE0ELNS_15FloatRoundStyleE2ESH_EENS1_15EpilogueDefaultEEEEEvvEEEEvNT_6ParamsE --------------------------
	.section	.nv.shared._ZN7cutlass13device_kernelINS_4gemm6kernel13GemmUniversalIN4cute5tupleIJiiiiEEENS1_10collective13CollectiveMmaINS1_37MainloopSm90TmaGmmaWarpSpecializedFP8ILi4ENS5_IJNS4_1CILi1EEESB_SB_EEENS1_32KernelTmaWarpSpecializedPingpongEEENS5_IJNSA_ILi64EEESF_SF_EEENS_12float_e4m3_tENS5_IJlSB_lEEESH_SI_NS4_8TiledMMAINS4_8MMA_AtomIJNS4_4SM904GMMA30MMA_64x64x32_F32E4M3E4M3_SS_TNILNSM_7ScaleInE1ELSO_1EEEEEENS4_6LayoutISC_NS5_IJNSA_ILi0EEESS_SS_EEEEENS5_IJNS4_10UnderscoreESV_SV_EEEEENS4_13SM90_TMA_LOADENS4_14ComposedLayoutINS4_7SwizzleILi2ELi4ELi3EEENS4_18smem_ptr_flag_bitsILi8EEENSR_INS5_IJNSA_ILi8EEESF_EEENS5_IJSF_SB_EEEEEEEvNS4_8identityESY_S18_vS19_EENS_8epilogue10collective6detail29Sm90TmaWarpSpecializedAdapterINS1C_15DefaultEpilogueISH_SI_SI_NS1B_6thread17LinearCombinationISH_Li1EffLNS1G_9ScaleType4KindE0ELNS_15FloatRoundStyleE2ESH_EENS1_15EpilogueDefaultEEEEEvvEEEEvNT_6ParamsE,"aw",@nobits
	.sectionflags	@""
	.align	16
	.zero		1024


//--------------------- .nv.shared.reserved.0     --------------------------
	.section	.nv.shared.reserved.0,"aw",@nobits
	.weak		__nv_reservedSMEM_offset_0_alias
	.size		__nv_reservedSMEM_offset_0_alias, 0, 0
	.other		__nv_reservedSMEM_offset_0_alias,@"STO_CUDA_RESERVED_SHARED STV_DEFAULT"
__nv_reservedSMEM_offset_0_alias:
	.zero		0


//--------------------- .nv.global                --------------------------
	.section	.nv.global,"aw",@nobits
.nv.global:
	.type		_ZN39_INTERNAL_ac2e1161_4_k_cu_af699f47_30504cute1_E,@object
	.size		_ZN39_INTERNAL_ac2e1161_4_k_cu_af699f47_30504cute1_E,(_ZN39_INTERNAL_ac2e1161_4_k_cu_af699f47_30504cuda3std3__45__cpo6cbeginE - _ZN39_INTERNAL_ac2e1161_4_k_cu_af699f47_30504cute1_E)
_ZN39_INTERNAL_ac2e1161_4_k_cu_af699f47_30504cute1_E:
	.zero		1
	.type		_ZN39_INTERNAL_ac2e1161_4_k_cu_af699f47_30504cuda3std3__45__cpo6cbeginE,@object
	.size		_ZN39_INTERNAL_ac2e1161_4_k_cu_af699f47_30504cuda3std3__45__cpo6cbeginE,(_ZN39_INTERNAL_ac2e1161_4_k_cu_af699f47_30504cuda3std3__48in_placeE - _ZN39_INTERNAL_ac2e1161_4_k_cu_af699f47_30504cuda3std3__45__cpo6cbeginE)
_ZN39_INTERNAL_ac2e1161_4_k_cu_af699f47_30504cuda3std3__45__cpo6cbeginE:
	.zero		1
	.type		_ZN39_INTERNAL_ac2e1161_4_k_cu_af699f47_30504cuda3std3__48in_placeE,@object
	.size		_ZN39_INTERNAL_ac2e1161_4_k_cu_af699f47_30504cuda3std3__48in_placeE,(_ZN39_INTERNAL_ac2e1161_4_k_cu_af699f47_30504cuda3std6ranges3__45__cpo9iter_moveE - _ZN39_INTERNAL_ac2e1161_4_k_cu_af699f47_30504cuda3std3__48in_placeE)
_ZN39_INTERNAL_ac2e1161_4_k_cu_af699f47_30504cuda3std3__48in_placeE:
	.zero		1
	.type		_ZN39_INTERNAL_ac2e1161_4_k_cu_af699f47_30504cuda3std6ranges3__45__cpo9iter_moveE,@object
	.size		_ZN39_INTERNAL_ac2e1161_4_k_cu_af699f47_30504cuda3std6ranges3__45__cpo9iter_moveE,(_ZN39_INTERNAL_ac2e1161_4_k_cu_af699f47_30504cuda3std3__45__cpo5beginE - _ZN39_INTERNAL_ac2e1161_4_k_cu_af699f47_30504cuda3std6ranges3__45__cpo9iter_moveE)
_ZN39_INTERNAL_ac2e1161_4_k_cu_af699f47_30504cuda3std6ranges3__45__cpo9iter_moveE:
	.zero		1
	.type		_ZN39_INTERNAL_ac2e1161_4_k_cu_af699f47_30504cuda3std3__45__cpo5beginE,@object
	.size		_ZN39_INTERNAL_ac2e1161_4_k_cu_af699f47_30504cuda3std3__45__cpo5beginE,(_ZN39_INTERNAL_ac2e1161_4_k_cu_af699f47_30504cuda3std3__441_GLOBAL__N__ac2e1161_4_k_cu_af699f47_30506ignoreE - _ZN39_INTERNAL_ac2e1161_4_k_cu_af699f47_30504cuda3std3__45__cpo5beginE)
_ZN39_INTERNAL_ac2e1161_4_k_cu_af699f47_30504cuda3std3__45__cpo5beginE:
	.zero		1
	.type		_ZN39_INTERNAL_ac2e1161_4_k_cu_af699f47_30504cuda3std3__441_GLOBAL__N__ac2e1161_4_k_cu_af699f47_30506ignoreE,@object
	.size		_ZN39_INTERNAL_ac2e1161_4_k_cu_af699f47_30504cuda3std3__441_GLOBAL__N__ac2e1161_4_k_cu_af699f47_30506ignoreE,(_ZN39_INTERNAL_ac2e1161_4_k_cu_af699f47_30504cute7productE - _ZN39_INTERNAL_ac2e1161_4_k_cu_af699f47_30504cuda3std3__441_GLOBAL__N__ac2e1161_4_k_cu_af699f47_30506ignoreE)
_ZN39_INTERNAL_ac2e1161_4_k_cu_af699f47_30504cuda3std3__441_GLOBAL__N__ac2e1161_4_k_cu_af699f47_30506ignoreE:
	.zero		1
	.type		_ZN39_INTERNAL_ac2e1161_4_k_cu_af699f47_30504cute7productE,@object
	.size		_ZN39_INTERNAL_ac2e1161_4_k_cu_af699f47_30504cute7productE,(_ZN39_INTERNAL_ac2e1161_4_k_cu_af699f47_30504cuda3std3__45__cpo3endE - _ZN39_INTERNAL_ac2e1161_4_k_cu_af699f47_30504cute7productE)
_ZN39_INTERNAL_ac2e1161_4_k_cu_af699f47_30504cute7productE:
	.zero		1
	.type		_ZN39_INTERNAL_ac2e1161_4_k_cu_af699f47_30504cuda3std3__45__cpo3endE,@object
	.size		_ZN39_INTERNAL_ac2e1161_4_k_cu_af699f47_30504cuda3std3__45__cpo3endE,(_ZN39_INTERNAL_ac2e1161_4_k_cu_af699f47_30504cuda3std3__419piecewise_constructE - _ZN39_INTERNAL_ac2e1161_4_k_cu_af699f47_30504cuda3std3__45__cpo3endE)
_ZN39_INTERNAL_ac2e1161_4_k_cu_af699f47_30504cuda3std3__45__cpo3endE:
	.zero		1
	.type		_ZN39_INTERNAL_ac2e1161_4_k_cu_af699f47_30504cuda3std3__419piecewise_constructE,@object
	.size		_ZN39_INTERNAL_ac2e1161_4_k_cu_af699f47_30504cuda3std3__419piecewise_constructE,(_ZN39_INTERNAL_ac2e1161_4_k_cu_af699f47_30504cuda3std3__45__cpo4cendE - _ZN39_INTERNAL_ac2e1161_4_k_cu_af699f47_30504cuda3std3__419piecewise_constructE)
_ZN39_INTERNAL_ac2e1161_4_k_cu_af699f47_30504cuda3std3__419piecewise_constructE:
	.zero		1
	.type		_ZN39_INTERNAL_ac2e1161_4_k_cu_af699f47_30504cuda3std3__45__cpo4cendE,@object
	.size		_ZN39_INTERNAL_ac2e1161_4_k_cu_af699f47_30504cuda3std3__45__cpo4cendE,(_ZN39_INTERNAL_ac2e1161_4_k_cu_af699f47_30504cuda3std6ranges3__45__cpo4swapE - _ZN39_INTERNAL_ac2e1161_4_k_cu_af699f47_30504cuda3std3__45__cpo4cendE)
_ZN39_INTERNAL_ac2e1161_4_k_cu_af699f47_30504cuda3std3__45__cpo4cendE:
	.zero		1
	.type		_ZN39_INTERNAL_ac2e1161_4_k_cu_af699f47_30504cuda3std6ranges3__45__cpo4swapE,@object
	.size		_ZN39_INTERNAL_ac2e1161_4_k_cu_af699f47_30504cuda3std6ranges3__45__cpo4swapE,(.L_7 - _ZN39_INTERNAL_ac2e1161_4_k_cu_af699f47_30504cuda3std6ranges3__45__cpo4swapE)
_ZN39_INTERNAL_ac2e1161_4_k_cu_af699f47_30504cuda3std6ranges3__45__cpo4swapE:
	.zero		1
.L_7:


//--------------------- .nv.constant0._ZN7cutlass13device_kernelINS_4gemm6kernel13GemmUniversalIN4cute5tupleIJiiiiEEENS1_10collective13CollectiveMmaINS1_37MainloopSm90TmaGmmaWarpSpecializedFP8ILi4ENS5_IJNS4_1CILi1EEESB_SB_EEENS1_32KernelTmaWarpSpecializedPingpongEEENS5_IJNSA_ILi64EEESF_SF_EEENS_12float_e4m3_tENS5_IJlSB_lEEESH_SI_NS4_8TiledMMAINS4_8MMA_AtomIJNS4_4SM904GMMA30MMA_64x64x32_F32E4M3E4M3_SS_TNILNSM_7ScaleInE1ELSO_1EEEEEENS4_6LayoutISC_NS5_IJNSA_ILi0EEESS_SS_EEEEENS5_IJNS4_10UnderscoreESV_SV_EEEEENS4_13SM90_TMA_LOADENS4_14ComposedLayoutINS4_7SwizzleILi2ELi4ELi3EEENS4_18smem_ptr_flag_bitsILi8EEENSR_INS5_IJNSA_ILi8EEESF_EEENS5_IJSF_SB_EEEEEEEvNS4_8identityESY_S18_vS19_EENS_8epilogue10collective6detail29Sm90TmaWarpSpecializedAdapterINS1C_15DefaultEpilogueISH_SI_SI_NS1B_6thread17LinearCombinationISH_Li1EffLNS1G_9ScaleType4KindE0ELNS_15FloatRoundStyleE2ESH_EENS1_15EpilogueDefaultEEEEEvvEEEEvNT_6ParamsE --------------------------
	.section	.nv.constant0._ZN7cutlass13device_kernelINS_4gemm6kernel13GemmUniversalIN4cute5tupleIJiiiiEEENS1_10collective13CollectiveMmaINS1_37MainloopSm90TmaGmmaWarpSpecializedFP8ILi4ENS5_IJNS4_1CILi1EEESB_SB_EEENS1_32KernelTmaWarpSpecializedPingpongEEENS5_IJNSA_ILi64EEESF_SF_EEENS_12float_e4m3_tENS5_IJlSB_lEEESH_SI_NS4_8TiledMMAINS4_8MMA_AtomIJNS4_4SM904GMMA30MMA_64x64x32_F32E4M3E4M3_SS_TNILNSM_7ScaleInE1ELSO_1EEEEEENS4_6LayoutISC_NS5_IJNSA_ILi0EEESS_SS_EEEEENS5_IJNS4_10UnderscoreESV_SV_EEEEENS4_13SM90_TMA_LOADENS4_14ComposedLayoutINS4_7SwizzleILi2ELi4ELi3EEENS4_18smem_ptr_flag_bitsILi8EEENSR_INS5_IJNSA_ILi8EEESF_EEENS5_IJSF_SB_EEEEEEEvNS4_8identityESY_S18_vS19_EENS_8epilogue10collective6detail29Sm90TmaWarpSpecializedAdapterINS1C_15DefaultEpilogueISH_SI_SI_NS1B_6thread17LinearCombinationISH_Li1EffLNS1G_9ScaleType4KindE0ELNS_15FloatRoundStyleE2ESH_EENS1_15EpilogueDefaultEEEEEvvEEEEvNT_6ParamsE,"a",@progbits
	.sectionflags	@""
	.align	4
.nv.constant0._ZN7cutlass13device_kernelINS_4gemm6kernel13GemmUniversalIN4cute5tupleIJiiiiEEENS1_10collective13CollectiveMmaINS1_37MainloopSm90TmaGmmaWarpSpecializedFP8ILi4ENS5_IJNS4_1CILi1EEESB_SB_EEENS1_32KernelTmaWarpSpecializedPingpongEEENS5_IJNSA_ILi64EEESF_SF_EEENS_12float_e4m3_tENS5_IJlSB_lEEESH_SI_NS4_8TiledMMAINS4_8MMA_AtomIJNS4_4SM904GMMA30MMA_64x64x32_F32E4M3E4M3_SS_TNILNSM_7ScaleInE1ELSO_1EEEEEENS4_6LayoutISC_NS5_IJNSA_ILi0EEESS_SS_EEEEENS5_IJNS4_10UnderscoreESV_SV_EEEEENS4_13SM90_TMA_LOADENS4_14ComposedLayoutINS4_7SwizzleILi2ELi4ELi3EEENS4_18smem_ptr_flag_bitsILi8EEENSR_INS5_IJNSA_ILi8EEESF_EEENS5_IJSF_SB_EEEEEEEvNS4_8identityESY_S18_vS19_EENS_8epilogue10collective6detail29Sm90TmaWarpSpecializedAdapterINS1C_15DefaultEpilogueISH_SI_SI_NS1B_6thread17LinearCombinationISH_Li1EffLNS1G_9ScaleType4KindE0ELNS_15FloatRoundStyleE2ESH_EENS1_15EpilogueDefaultEEEEEvvEEEEvNT_6ParamsE:
	.zero		1664


//--------------------- SYMBOLS --------------------------

	.type		.nv.reservedSmem.offset0,@object
	.size		.nv.reservedSmem.offset0,0x4
